//
// Generated by NVIDIA NVVM Compiler
//
// Compiler Build ID: CL-36424714
// Cuda compilation tools, release 13.0, V13.0.88
// Based on NVVM 20.0.0
//

.version 9.0
.target sm_100
.address_size 64

	// .globl	_Z27histo_coarsening_contiguousPcjPj
// _ZZ27histo_coarsening_contiguousPcjPjE7histo_s has been demoted
// _ZZ28histo_coarsening_interleavedPcjPjE7histo_s has been demoted

.visible .entry _Z27histo_coarsening_contiguousPcjPj(
	.param .u64 .ptr .align 1 _Z27histo_coarsening_contiguousPcjPj_param_0,
	.param .u32 _Z27histo_coarsening_contiguousPcjPj_param_1,
	.param .u64 .ptr .align 1 _Z27histo_coarsening_contiguousPcjPj_param_2
)
{
	.reg .pred 	%p<23>;
	.reg .b16 	%rs<17>;
	.reg .b32 	%r<141>;
	.reg .b64 	%rd<21>;
	// demoted variable
	.shared .align 4 .b8 _ZZ27histo_coarsening_contiguousPcjPjE7histo_s[104];
	ld.param.u64 	%rd8, [_Z27histo_coarsening_contiguousPcjPj_param_0];
	ld.param.u32 	%r55, [_Z27histo_coarsening_contiguousPcjPj_param_1];
	ld.param.u64 	%rd9, [_Z27histo_coarsening_contiguousPcjPj_param_2];
	cvta.to.global.u64 	%rd1, %rd9;
	mov.u32 	%r140, %tid.x;
	setp.gt.u32 	%p1, %r140, 25;
	@%p1 bra 	$L__BB0_7;
	mov.u32 	%r2, %ntid.x;
	add.s32 	%r56, %r140, %r2;
	max.u32 	%r57, %r56, 26;
	setp.lt.u32 	%p2, %r56, 26;
	selp.u32 	%r58, 1, 0, %p2;
	add.s32 	%r59, %r56, %r58;
	sub.s32 	%r60, %r57, %r59;
	div.u32 	%r61, %r60, %r2;
	add.s32 	%r3, %r61, %r58;
	and.b32  	%r62, %r3, 3;
	setp.eq.s32 	%p3, %r62, 3;
	mov.u32 	%r131, %r140;
	@%p3 bra 	$L__BB0_4;
	add.s32 	%r63, %r3, 1;
	and.b32  	%r64, %r63, 3;
	shl.b32 	%r65, %r140, 2;
	mov.u32 	%r66, _ZZ27histo_coarsening_contiguousPcjPjE7histo_s;
	add.s32 	%r128, %r66, %r65;
	shl.b32 	%r5, %r2, 2;
	neg.s32 	%r127, %r64;
	mad.lo.s32 	%r131, %r2, %r64, %r140;
$L__BB0_3:
	.pragma "nounroll";
	mov.b32 	%r67, 0;
	st.shared.u32 	[%r128], %r67;
	add.s32 	%r128, %r128, %r5;
	add.s32 	%r127, %r127, 1;
	setp.ne.s32 	%p4, %r127, 0;
	@%p4 bra 	$L__BB0_3;
$L__BB0_4:
	setp.lt.u32 	%p5, %r3, 3;
	@%p5 bra 	$L__BB0_7;
	shl.b32 	%r13, %r2, 2;
	shl.b32 	%r68, %r131, 2;
	mov.u32 	%r69, _ZZ27histo_coarsening_contiguousPcjPjE7histo_s;
	add.s32 	%r130, %r69, %r68;
	shl.b32 	%r15, %r2, 4;
	shl.b32 	%r16, %r2, 3;
	mul.lo.s32 	%r17, %r2, 12;
$L__BB0_6:
	mov.b32 	%r70, 0;
	st.shared.u32 	[%r130], %r70;
	add.s32 	%r71, %r130, %r13;
	st.shared.u32 	[%r71], %r70;
	add.s32 	%r72, %r130, %r16;
	st.shared.u32 	[%r72], %r70;
	add.s32 	%r73, %r130, %r17;
	st.shared.u32 	[%r73], %r70;
	add.s32 	%r131, %r131, %r13;
	add.s32 	%r130, %r130, %r15;
	setp.lt.u32 	%p6, %r131, 26;
	@%p6 bra 	$L__BB0_6;
$L__BB0_7:
	bar.sync 	0;
	mov.u32 	%r74, %ctaid.x;
	mov.u32 	%r22, %ntid.x;
	mad.lo.s32 	%r75, %r74, %r22, %r140;
	shl.b32 	%r132, %r75, 2;
	setp.ge.u32 	%p7, %r132, %r55;
	@%p7 bra 	$L__BB0_22;
	mov.u32 	%r76, %nctaid.x;
	mul.lo.s32 	%r77, %r76, %r22;
	shl.b32 	%r24, %r77, 2;
	cvta.to.global.u64 	%rd2, %rd8;
$L__BB0_9:
	setp.ge.u32 	%p8, %r132, %r55;
	cvt.u64.u32 	%rd10, %r132;
	add.s64 	%rd3, %rd2, %rd10;
	@%p8 bra 	$L__BB0_12;
	ld.global.u8 	%rs1, [%rd3];
	add.s16 	%rs5, %rs1, -97;
	and.b16  	%rs6, %rs5, 255;
	setp.gt.u16 	%p9, %rs6, 25;
	@%p9 bra 	$L__BB0_12;
	mul.wide.u16 	%r78, %rs1, 4;
	mov.u32 	%r79, _ZZ27histo_coarsening_contiguousPcjPjE7histo_s;
	add.s32 	%r80, %r79, %r78;
	atom.shared.add.u32 	%r81, [%r80+-388], 1;
$L__BB0_12:
	add.s32 	%r82, %r132, 1;
	setp.ge.u32 	%p10, %r82, %r55;
	@%p10 bra 	$L__BB0_15;
	ld.global.u8 	%rs2, [%rd3+1];
	add.s16 	%rs8, %rs2, -97;
	and.b16  	%rs9, %rs8, 255;
	setp.gt.u16 	%p11, %rs9, 25;
	@%p11 bra 	$L__BB0_15;
	mul.wide.u16 	%r83, %rs2, 4;
	mov.u32 	%r84, _ZZ27histo_coarsening_contiguousPcjPjE7histo_s;
	add.s32 	%r85, %r84, %r83;
	atom.shared.add.u32 	%r86, [%r85+-388], 1;
$L__BB0_15:
	add.s32 	%r87, %r132, 2;
	setp.ge.u32 	%p12, %r87, %r55;
	@%p12 bra 	$L__BB0_18;
	ld.global.u8 	%rs3, [%rd3+2];
	add.s16 	%rs11, %rs3, -97;
	and.b16  	%rs12, %rs11, 255;
	setp.gt.u16 	%p13, %rs12, 25;
	@%p13 bra 	$L__BB0_18;
	mul.wide.u16 	%r88, %rs3, 4;
	mov.u32 	%r89, _ZZ27histo_coarsening_contiguousPcjPjE7histo_s;
	add.s32 	%r90, %r89, %r88;
	atom.shared.add.u32 	%r91, [%r90+-388], 1;
$L__BB0_18:
	add.s32 	%r92, %r132, 3;
	setp.ge.u32 	%p14, %r92, %r55;
	@%p14 bra 	$L__BB0_21;
	ld.global.u8 	%rs4, [%rd3+3];
	add.s16 	%rs14, %rs4, -97;
	and.b16  	%rs15, %rs14, 255;
	setp.gt.u16 	%p15, %rs15, 25;
	@%p15 bra 	$L__BB0_21;
	mul.wide.u16 	%r93, %rs4, 4;
	mov.u32 	%r94, _ZZ27histo_coarsening_contiguousPcjPjE7histo_s;
	add.s32 	%r95, %r94, %r93;
	atom.shared.add.u32 	%r96, [%r95+-388], 1;
$L__BB0_21:
	add.s32 	%r132, %r132, %r24;
	setp.lt.u32 	%p16, %r132, %r55;
	@%p16 bra 	$L__BB0_9;
$L__BB0_22:
	setp.gt.u32 	%p17, %r140, 25;
	bar.sync 	0;
	@%p17 bra 	$L__BB0_29;
	add.s32 	%r97, %r140, %r22;
	max.u32 	%r98, %r97, 26;
	setp.lt.u32 	%p18, %r97, 26;
	selp.u32 	%r99, 1, 0, %p18;
	add.s32 	%r100, %r97, %r99;
	sub.s32 	%r101, %r98, %r100;
	div.u32 	%r102, %r101, %r22;
	add.s32 	%r27, %r102, %r99;
	and.b32  	%r103, %r27, 3;
	setp.eq.s32 	%p19, %r103, 3;
	@%p19 bra 	$L__BB0_26;
	add.s32 	%r104, %r27, 1;
	and.b32  	%r105, %r104, 3;
	shl.b32 	%r106, %r140, 2;
	mov.u32 	%r107, _ZZ27histo_coarsening_contiguousPcjPjE7histo_s;
	add.s32 	%r134, %r107, %r106;
	shl.b32 	%r29, %r22, 2;
	mul.wide.u32 	%rd11, %r140, 4;
	add.s64 	%rd20, %rd1, %rd11;
	mul.wide.u32 	%rd5, %r22, 4;
	neg.s32 	%r133, %r105;
	mad.lo.s32 	%r140, %r22, %r105, %r140;
$L__BB0_25:
	.pragma "nounroll";
	ld.shared.u32 	%r108, [%r134];
	atom.global.add.u32 	%r109, [%rd20], %r108;
	add.s32 	%r134, %r134, %r29;
	add.s64 	%rd20, %rd20, %rd5;
	add.s32 	%r133, %r133, 1;
	setp.ne.s32 	%p20, %r133, 0;
	@%p20 bra 	$L__BB0_25;
$L__BB0_26:
	setp.lt.u32 	%p21, %r27, 3;
	@%p21 bra 	$L__BB0_29;
	shl.b32 	%r110, %r22, 1;
	add.s32 	%r139, %r140, %r110;
	shl.b32 	%r38, %r22, 2;
	mad.lo.s32 	%r138, %r22, 3, %r140;
	add.s32 	%r137, %r22, %r140;
	shl.b32 	%r111, %r140, 2;
	mov.u32 	%r112, _ZZ27histo_coarsening_contiguousPcjPjE7histo_s;
	add.s32 	%r136, %r112, %r111;
	shl.b32 	%r42, %r22, 4;
	shl.b32 	%r43, %r22, 3;
	mul.lo.s32 	%r44, %r22, 12;
$L__BB0_28:
	mul.wide.u32 	%rd12, %r140, 4;
	add.s64 	%rd13, %rd1, %rd12;
	ld.shared.u32 	%r113, [%r136];
	atom.global.add.u32 	%r114, [%rd13], %r113;
	add.s32 	%r115, %r140, %r22;
	mul.wide.u32 	%rd14, %r137, 4;
	add.s64 	%rd15, %rd1, %rd14;
	add.s32 	%r116, %r136, %r38;
	ld.shared.u32 	%r117, [%r116];
	atom.global.add.u32 	%r118, [%rd15], %r117;
	add.s32 	%r119, %r115, %r22;
	mul.wide.u32 	%rd16, %r139, 4;
	add.s64 	%rd17, %rd1, %rd16;
	add.s32 	%r120, %r136, %r43;
	ld.shared.u32 	%r121, [%r120];
	atom.global.add.u32 	%r122, [%rd17], %r121;
	add.s32 	%r123, %r119, %r22;
	mul.wide.u32 	%rd18, %r138, 4;
	add.s64 	%rd19, %rd1, %rd18;
	add.s32 	%r124, %r136, %r44;
	ld.shared.u32 	%r125, [%r124];
	atom.global.add.u32 	%r126, [%rd19], %r125;
	add.s32 	%r140, %r123, %r22;
	add.s32 	%r139, %r139, %r38;
	add.s32 	%r138, %r138, %r38;
	add.s32 	%r137, %r137, %r38;
	add.s32 	%r136, %r136, %r42;
	setp.lt.u32 	%p22, %r140, 26;
	@%p22 bra 	$L__BB0_28;
$L__BB0_29:
	ret;

}
	// .globl	_Z28histo_coarsening_interleavedPcjPj
.visible .entry _Z28histo_coarsening_interleavedPcjPj(
	.param .u64 .ptr .align 1 _Z28histo_coarsening_interleavedPcjPj_param_0,
	.param .u32 _Z28histo_coarsening_interleavedPcjPj_param_1,
	.param .u64 .ptr .align 1 _Z28histo_coarsening_interleavedPcjPj_param_2
)
{
	.reg .pred 	%p<23>;
	.reg .b16 	%rs<17>;
	.reg .b32 	%r<138>;
	.reg .b64 	%rd<27>;
	// demoted variable
	.shared .align 4 .b8 _ZZ28histo_coarsening_interleavedPcjPjE7histo_s[104];
	ld.param.u64 	%rd7, [_Z28histo_coarsening_interleavedPcjPj_param_0];
	ld.param.u32 	%r57, [_Z28histo_coarsening_interleavedPcjPj_param_1];
	ld.param.u64 	%rd8, [_Z28histo_coarsening_interleavedPcjPj_param_2];
	cvta.to.global.u64 	%rd1, %rd7;
	cvta.to.global.u64 	%rd2, %rd8;
	mov.u32 	%r137, %tid.x;
	setp.gt.u32 	%p1, %r137, 25;
	@%p1 bra 	$L__BB1_7;
	mov.u32 	%r2, %ntid.x;
	add.s32 	%r58, %r137, %r2;
	max.u32 	%r59, %r58, 26;
	setp.lt.u32 	%p2, %r58, 26;
	selp.u32 	%r60, 1, 0, %p2;
	add.s32 	%r61, %r58, %r60;
	sub.s32 	%r62, %r59, %r61;
	div.u32 	%r63, %r62, %r2;
	add.s32 	%r3, %r63, %r60;
	and.b32  	%r64, %r3, 3;
	setp.eq.s32 	%p3, %r64, 3;
	mov.u32 	%r128, %r137;
	@%p3 bra 	$L__BB1_4;
	add.s32 	%r65, %r3, 1;
	and.b32  	%r66, %r65, 3;
	shl.b32 	%r67, %r137, 2;
	mov.u32 	%r68, _ZZ28histo_coarsening_interleavedPcjPjE7histo_s;
	add.s32 	%r125, %r68, %r67;
	shl.b32 	%r5, %r2, 2;
	neg.s32 	%r124, %r66;
	mad.lo.s32 	%r128, %r2, %r66, %r137;
$L__BB1_3:
	.pragma "nounroll";
	mov.b32 	%r69, 0;
	st.shared.u32 	[%r125], %r69;
	add.s32 	%r125, %r125, %r5;
	add.s32 	%r124, %r124, 1;
	setp.ne.s32 	%p4, %r124, 0;
	@%p4 bra 	$L__BB1_3;
$L__BB1_4:
	setp.lt.u32 	%p5, %r3, 3;
	@%p5 bra 	$L__BB1_7;
	shl.b32 	%r13, %r2, 2;
	shl.b32 	%r70, %r128, 2;
	mov.u32 	%r71, _ZZ28histo_coarsening_interleavedPcjPjE7histo_s;
	add.s32 	%r127, %r71, %r70;
	shl.b32 	%r15, %r2, 4;
	shl.b32 	%r16, %r2, 3;
	mul.lo.s32 	%r17, %r2, 12;
$L__BB1_6:
	mov.b32 	%r72, 0;
	st.shared.u32 	[%r127], %r72;
	add.s32 	%r73, %r127, %r13;
	st.shared.u32 	[%r73], %r72;
	add.s32 	%r74, %r127, %r16;
	st.shared.u32 	[%r74], %r72;
	add.s32 	%r75, %r127, %r17;
	st.shared.u32 	[%r75], %r72;
	add.s32 	%r128, %r128, %r13;
	add.s32 	%r127, %r127, %r15;
	setp.lt.u32 	%p6, %r128, 26;
	@%p6 bra 	$L__BB1_6;
$L__BB1_7:
	bar.sync 	0;
	mov.u32 	%r76, %ctaid.x;
	mov.u32 	%r22, %ntid.x;
	mad.lo.s32 	%r129, %r76, %r22, %r137;
	setp.ge.u32 	%p7, %r129, %r57;
	@%p7 bra 	$L__BB1_22;
	mov.u32 	%r77, %nctaid.x;
	mul.lo.s32 	%r24, %r22, %r77;
$L__BB1_9:
	setp.ge.u32 	%p8, %r129, %r57;
	@%p8 bra 	$L__BB1_12;
	cvt.u64.u32 	%rd9, %r129;
	add.s64 	%rd10, %rd1, %rd9;
	ld.global.u8 	%rs1, [%rd10];
	add.s16 	%rs5, %rs1, -97;
	and.b16  	%rs6, %rs5, 255;
	setp.gt.u16 	%p9, %rs6, 25;
	@%p9 bra 	$L__BB1_12;
	mul.wide.u16 	%r78, %rs1, 4;
	mov.u32 	%r79, _ZZ28histo_coarsening_interleavedPcjPjE7histo_s;
	add.s32 	%r80, %r79, %r78;
	atom.shared.add.u32 	%r81, [%r80+-388], 1;
$L__BB1_12:
	add.s32 	%r129, %r24, %r129;
	setp.ge.u32 	%p10, %r129, %r57;
	@%p10 bra 	$L__BB1_15;
	cvt.u64.u32 	%rd11, %r129;
	add.s64 	%rd12, %rd1, %rd11;
	ld.global.u8 	%rs2, [%rd12];
	add.s16 	%rs8, %rs2, -97;
	and.b16  	%rs9, %rs8, 255;
	setp.gt.u16 	%p11, %rs9, 25;
	@%p11 bra 	$L__BB1_15;
	mul.wide.u16 	%r82, %rs2, 4;
	mov.u32 	%r83, _ZZ28histo_coarsening_interleavedPcjPjE7histo_s;
	add.s32 	%r84, %r83, %r82;
	atom.shared.add.u32 	%r85, [%r84+-388], 1;
$L__BB1_15:
	add.s32 	%r27, %r129, %r24;
	setp.ge.u32 	%p12, %r27, %r57;
	@%p12 bra 	$L__BB1_18;
	cvt.u64.u32 	%rd13, %r27;
	add.s64 	%rd14, %rd1, %rd13;
	ld.global.u8 	%rs3, [%rd14];
	add.s16 	%rs11, %rs3, -97;
	and.b16  	%rs12, %rs11, 255;
	setp.gt.u16 	%p13, %rs12, 25;
	@%p13 bra 	$L__BB1_18;
	mul.wide.u16 	%r86, %rs3, 4;
	mov.u32 	%r87, _ZZ28histo_coarsening_interleavedPcjPjE7histo_s;
	add.s32 	%r88, %r87, %r86;
	atom.shared.add.u32 	%r89, [%r88+-388], 1;
$L__BB1_18:
	add.s32 	%r28, %r27, %r24;
	setp.ge.u32 	%p14, %r28, %r57;
	@%p14 bra 	$L__BB1_21;
	cvt.u64.u32 	%rd15, %r28;
	add.s64 	%rd16, %rd1, %rd15;
	ld.global.u8 	%rs4, [%rd16];
	add.s16 	%rs14, %rs4, -97;
	and.b16  	%rs15, %rs14, 255;
	setp.gt.u16 	%p15, %rs15, 25;
	@%p15 bra 	$L__BB1_21;
	mul.wide.u16 	%r90, %rs4, 4;
	mov.u32 	%r91, _ZZ28histo_coarsening_interleavedPcjPjE7histo_s;
	add.s32 	%r92, %r91, %r90;
	atom.shared.add.u32 	%r93, [%r92+-388], 1;
$L__BB1_21:
	setp.lt.u32 	%p16, %r129, %r57;
	@%p16 bra 	$L__BB1_9;
$L__BB1_22:
	setp.gt.u32 	%p17, %r137, 25;
	bar.sync 	0;
	@%p17 bra 	$L__BB1_29;
	add.s32 	%r94, %r137, %r22;
	max.u32 	%r95, %r94, 26;
	setp.lt.u32 	%p18, %r94, 26;
	selp.u32 	%r96, 1, 0, %p18;
	add.s32 	%r97, %r94, %r96;
	sub.s32 	%r98, %r95, %r97;
	div.u32 	%r99, %r98, %r22;
	add.s32 	%r29, %r99, %r96;
	and.b32  	%r100, %r29, 3;
	setp.eq.s32 	%p19, %r100, 3;
	@%p19 bra 	$L__BB1_26;
	add.s32 	%r101, %r29, 1;
	and.b32  	%r102, %r101, 3;
	shl.b32 	%r103, %r137, 2;
	mov.u32 	%r104, _ZZ28histo_coarsening_interleavedPcjPjE7histo_s;
	add.s32 	%r131, %r104, %r103;
	shl.b32 	%r31, %r22, 2;
	mul.wide.u32 	%rd17, %r137, 4;
	add.s64 	%rd26, %rd2, %rd17;
	mul.wide.u32 	%rd4, %r22, 4;
	neg.s32 	%r130, %r102;
	mad.lo.s32 	%r137, %r22, %r102, %r137;
$L__BB1_25:
	.pragma "nounroll";
	ld.shared.u32 	%r105, [%r131];
	atom.global.add.u32 	%r106, [%rd26], %r105;
	add.s32 	%r131, %r131, %r31;
	add.s64 	%rd26, %rd26, %rd4;
	add.s32 	%r130, %r130, 1;
	setp.ne.s32 	%p20, %r130, 0;
	@%p20 bra 	$L__BB1_25;
$L__BB1_26:
	setp.lt.u32 	%p21, %r29, 3;
	@%p21 bra 	$L__BB1_29;
	shl.b32 	%r107, %r22, 1;
	add.s32 	%r136, %r137, %r107;
	shl.b32 	%r40, %r22, 2;
	mad.lo.s32 	%r135, %r22, 3, %r137;
	add.s32 	%r134, %r22, %r137;
	shl.b32 	%r108, %r137, 2;
	mov.u32 	%r109, _ZZ28histo_coarsening_interleavedPcjPjE7histo_s;
	add.s32 	%r133, %r109, %r108;
	shl.b32 	%r44, %r22, 4;
	shl.b32 	%r45, %r22, 3;
	mul.lo.s32 	%r46, %r22, 12;
$L__BB1_28:
	mul.wide.u32 	%rd18, %r137, 4;
	add.s64 	%rd19, %rd2, %rd18;
	ld.shared.u32 	%r110, [%r133];
	atom.global.add.u32 	%r111, [%rd19], %r110;
	add.s32 	%r112, %r137, %r22;
	mul.wide.u32 	%rd20, %r134, 4;
	add.s64 	%rd21, %rd2, %rd20;
	add.s32 	%r113, %r133, %r40;
	ld.shared.u32 	%r114, [%r113];
	atom.global.add.u32 	%r115, [%rd21], %r114;
	add.s32 	%r116, %r112, %r22;
	mul.wide.u32 	%rd22, %r136, 4;
	add.s64 	%rd23, %rd2, %rd22;
	add.s32 	%r117, %r133, %r45;
	ld.shared.u32 	%r118, [%r117];
	atom.global.add.u32 	%r119, [%rd23], %r118;
	add.s32 	%r120, %r116, %r22;
	mul.wide.u32 	%rd24, %r135, 4;
	add.s64 	%rd25, %rd2, %rd24;
	add.s32 	%r121, %r133, %r46;
	ld.shared.u32 	%r122, [%r121];
	atom.global.add.u32 	%r123, [%rd25], %r122;
	add.s32 	%r137, %r120, %r22;
	add.s32 	%r136, %r136, %r40;
	add.s32 	%r135, %r135, %r40;
	add.s32 	%r134, %r134, %r40;
	add.s32 	%r133, %r133, %r44;
	setp.lt.u32 	%p22, %r137, 26;
	@%p22 bra 	$L__BB1_28;
$L__BB1_29:
	ret;

}


// ===== COMPILED SASS (sm_100) =====

	.target	sm_100

	.elftype	@"ET_EXEC"


//--------------------- .note.nv.tkinfo           --------------------------
	.section	.note.nv.tkinfo,"",@"SHT_NOTE"
	.sectionflags	@"SHF_NOTE_NV_TKINFO"
	.tkinfo
        /*0018*/ 	.word	0x00000002
        /*0030*/ 	.string	""
        /*0030*/ 	.string	"ptxas"
        /*0030*/ 	.string	"Cuda compilation tools, release 13.0, V13.0.88"
        /*0030*/ 	.string	"Build cuda_13.0.r13.0/compiler.36424714_0"
        /*0030*/ 	.string	"-arch sm_100 -m 64 "



//--------------------- .note.nv.cuinfo           --------------------------
	.section	.note.nv.cuinfo,"",@"SHT_NOTE"
	.sectionflags	@"SHF_NOTE_NV_CUINFO"
        /*0018*/ 	.short	0x0002
        /*001a*/ 	.short	0x0064
        /*001c*/ 	.short	0x0082
	.zero		2


//--------------------- .nv.info                  --------------------------
	.section	.nv.info,"",@"SHT_CUDA_INFO"
	.align	4


	//----- nvinfo : EIATTR_REGCOUNT
	.align		4
        /*0000*/ 	.byte	0x04, 0x2f
        /*0002*/ 	.short	(.L_1 - .L_0)
	.align		4
.L_0:
        /*0004*/ 	.word	index@(_Z27histo_coarsening_contiguousPcjPj)
        /*0008*/ 	.word	0x0000001a


	//----- nvinfo : EIATTR_FRAME_SIZE
	.align		4
.L_1:
        /*000c*/ 	.byte	0x04, 0x11
        /*000e*/ 	.short	(.L_3 - .L_2)
	.align		4
.L_2:
        /*0010*/ 	.word	index@(_Z27histo_coarsening_contiguousPcjPj)
        /*0014*/ 	.word	0x00000000


	//----- nvinfo : EIATTR_REGCOUNT
	.align		4
.L_3:
        /*0018*/ 	.byte	0x04, 0x2f
        /*001a*/ 	.short	(.L_5 - .L_4)
	.align		4
.L_4:
        /*001c*/ 	.word	index@(_Z28histo_coarsening_interleavedPcjPj)
        /*0020*/ 	.word	0x0000001a


	//----- nvinfo : EIATTR_FRAME_SIZE
	.align		4
.L_5:
        /*0024*/ 	.byte	0x04, 0x11
        /*0026*/ 	.short	(.L_7 - .L_6)
	.align		4
.L_6:
        /*0028*/ 	.word	index@(_Z28histo_coarsening_interleavedPcjPj)
        /*002c*/ 	.word	0x00000000


	//----- nvinfo : EIATTR_MIN_STACK_SIZE
	.align		4
.L_7:
        /*0030*/ 	.byte	0x04, 0x12
        /*0032*/ 	.short	(.L_9 - .L_8)
	.align		4
.L_8:
        /*0034*/ 	.word	index@(_Z28histo_coarsening_interleavedPcjPj)
        /*0038*/ 	.word	0x00000000


	//----- nvinfo : EIATTR_MIN_STACK_SIZE
	.align		4
.L_9:
        /*003c*/ 	.byte	0x04, 0x12
        /*003e*/ 	.short	(.L_11 - .L_10)
	.align		4
.L_10:
        /*0040*/ 	.word	index@(_Z27histo_coarsening_contiguousPcjPj)
        /*0044*/ 	.word	0x00000000
.L_11:


//--------------------- .nv.compat                --------------------------
	.section	.nv.compat,"",@"SHT_CUDA_COMPAT_INFO"
	.align	4
        /*0000*/ 	.byte	0x02, 0x09, 0x00, 0x00, 0x02, 0x02, 0x01, 0x00, 0x02, 0x05, 0x05, 0x00, 0x03, 0x07, 0x01, 0x01
        /*0010*/ 	.byte	0x02, 0x03, 0x00, 0x00, 0x02, 0x06, 0x01, 0x00, 0x04, 0x0b, 0x08, 0x00, 0x09, 0x00, 0x00, 0x00
        /*0020*/ 	.byte	0x00, 0x00, 0x00, 0x00


//--------------------- .nv.info._Z28histo_coarsening_interleavedPcjPj --------------------------
	.section	.nv.info._Z28histo_coarsening_interleavedPcjPj,"",@"SHT_CUDA_INFO"
	.sectionflags	@""
	.align	4


	//----- nvinfo : EIATTR_CUDA_API_VERSION
	.align		4
        /*0000*/ 	.byte	0x04, 0x37
        /*0002*/ 	.short	(.L_13 - .L_12)
.L_12:
        /*0004*/ 	.word	0x00000082


	//----- nvinfo : EIATTR_KPARAM_INFO
	.align		4
.L_13:
        /*0008*/ 	.byte	0x04, 0x17
        /*000a*/ 	.short	(.L_15 - .L_14)
.L_14:
        /*000c*/ 	.word	0x00000000
        /*0010*/ 	.short	0x0002
        /*0012*/ 	.short	0x0010
        /*0014*/ 	.byte	0x00, 0xf5, 0x21, 0x00


	//----- nvinfo : EIATTR_KPARAM_INFO
	.align		4
.L_15:
        /*0018*/ 	.byte	0x04, 0x17
        /*001a*/ 	.short	(.L_17 - .L_16)
.L_16:
        /*001c*/ 	.word	0x00000000
        /*0020*/ 	.short	0x0001
        /*0022*/ 	.short	0x0008
        /*0024*/ 	.byte	0x00, 0xf0, 0x11, 0x00


	//----- nvinfo : EIATTR_KPARAM_INFO
	.align		4
.L_17:
        /*0028*/ 	.byte	0x04, 0x17
        /*002a*/ 	.short	(.L_19 - .L_18)
.L_18:
        /*002c*/ 	.word	0x00000000
        /*0030*/ 	.short	0x0000
        /*0032*/ 	.short	0x0000
        /*0034*/ 	.byte	0x00, 0xf5, 0x21, 0x00


	//----- nvinfo : EIATTR_SPARSE_MMA_MASK
	.align		4
.L_19:
        /*0038*/ 	.byte	0x03, 0x50
        /*003a*/ 	.short	0x0000


	//----- nvinfo : EIATTR_MAXREG_COUNT
	.align		4
        /*003c*/ 	.byte	0x03, 0x1b
        /*003e*/ 	.short	0x00ff


	//----- nvinfo : EIATTR_NUM_BARRIERS
	.align		4
        /*0040*/ 	.byte	0x02, 0x4c
        /*0042*/ 	.byte	0x01
	.zero		1


	//----- nvinfo : EIATTR_MERCURY_ISA_VERSION
	.align		4
        /*0044*/ 	.byte	0x03, 0x5f
        /*0046*/ 	.short	0x0101


	//----- nvinfo : EIATTR_VRC_CTA_INIT_COUNT
	.align		4
        /*0048*/ 	.byte	0x02, 0x4a
	.zero		1
	.zero		1


	//----- nvinfo : EIATTR_EXIT_INSTR_OFFSETS
	.align		4
        /*004c*/ 	.byte	0x04, 0x1c
        /*004e*/ 	.short	(.L_21 - .L_20)


	//   ....[0]....
.L_20:
        /*0050*/ 	.word	0x00000980


	//   ....[1]....
        /*0054*/ 	.word	0x00000c80


	//   ....[2]....
        /*0058*/ 	.word	0x00000e80


	//----- nvinfo : EIATTR_CRS_STACK_SIZE
	.align		4
.L_21:
        /*005c*/ 	.byte	0x04, 0x1e
        /*005e*/ 	.short	(.L_23 - .L_22)
.L_22:
        /*0060*/ 	.word	0x00000000


	//----- nvinfo : EIATTR_CBANK_PARAM_SIZE
	.align		4
.L_23:
        /*0064*/ 	.byte	0x03, 0x19
        /*0066*/ 	.short	0x0018


	//----- nvinfo : EIATTR_PARAM_CBANK
	.align		4
        /*0068*/ 	.byte	0x04, 0x0a
        /*006a*/ 	.short	(.L_25 - .L_24)
	.align		4
.L_24:
        /*006c*/ 	.word	index@(.nv.constant0._Z28histo_coarsening_interleavedPcjPj)
        /*0070*/ 	.short	0x0380
        /*0072*/ 	.short	0x0018


	//----- nvinfo : EIATTR_SW_WAR
	.align		4
.L_25:
        /*0074*/ 	.byte	0x04, 0x36
        /*0076*/ 	.short	(.L_27 - .L_26)
.L_26:
        /*0078*/ 	.word	0x00000008
.L_27:


//--------------------- .nv.info._Z27histo_coarsening_contiguousPcjPj --------------------------
	.section	.nv.info._Z27histo_coarsening_contiguousPcjPj,"",@"SHT_CUDA_INFO"
	.sectionflags	@""
	.align	4


	//----- nvinfo : EIATTR_CUDA_API_VERSION
	.align		4
        /*0000*/ 	.byte	0x04, 0x37
        /*0002*/ 	.short	(.L_29 - .L_28)
.L_28:
        /*0004*/ 	.word	0x00000082


	//----- nvinfo : EIATTR_KPARAM_INFO
	.align		4
.L_29:
        /*0008*/ 	.byte	0x04, 0x17
        /*000a*/ 	.short	(.L_31 - .L_30)
.L_30:
        /*000c*/ 	.word	0x00000000
        /*0010*/ 	.short	0x0002
        /*0012*/ 	.short	0x0010
        /*0014*/ 	.byte	0x00, 0xf5, 0x21, 0x00


	//----- nvinfo : EIATTR_KPARAM_INFO
	.align		4
.L_31:
        /*0018*/ 	.byte	0x04, 0x17
        /*001a*/ 	.short	(.L_33 - .L_32)
.L_32:
        /*001c*/ 	.word	0x00000000
        /*0020*/ 	.short	0x0001
        /*0022*/ 	.short	0x0008
        /*0024*/ 	.byte	0x00, 0xf0, 0x11, 0x00


	//----- nvinfo : EIATTR_KPARAM_INFO
	.align		4
.L_33:
        /*0028*/ 	.byte	0x04, 0x17
        /*002a*/ 	.short	(.L_35 - .L_34)
.L_34:
        /*002c*/ 	.word	0x00000000
        /*0030*/ 	.short	0x0000
        /*0032*/ 	.short	0x0000
        /*0034*/ 	.byte	0x00, 0xf5, 0x21, 0x00


	//----- nvinfo : EIATTR_SPARSE_MMA_MASK
	.align		4
.L_35:
        /*0038*/ 	.byte	0x03, 0x50
        /*003a*/ 	.short	0x0000


	//----- nvinfo : EIATTR_MAXREG_COUNT
	.align		4
        /*003c*/ 	.byte	0x03, 0x1b
        /*003e*/ 	.short	0x00ff


	//----- nvinfo : EIATTR_NUM_BARRIERS
	.align		4
        /*0040*/ 	.byte	0x02, 0x4c
        /*0042*/ 	.byte	0x01
	.zero		1


	//----- nvinfo : EIATTR_MERCURY_ISA_VERSION
	.align		4
        /*0044*/ 	.byte	0x03, 0x5f
        /*0046*/ 	.short	0x0101


	//----- nvinfo : EIATTR_VRC_CTA_INIT_COUNT
	.align		4
        /*0048*/ 	.byte	0x02, 0x4a
	.zero		1
	.zero		1


	//----- nvinfo : EIATTR_EXIT_INSTR_OFFSETS
	.align		4
        /*004c*/ 	.byte	0x04, 0x1c
        /*004e*/ 	.short	(.L_37 - .L_36)


	//   ....[0]....
.L_36:
        /*0050*/ 	.word	0x00000940


	//   ....[1]....
        /*0054*/ 	.word	0x00000c40


	//   ....[2]....
        /*0058*/ 	.word	0x00000e40


	//----- nvinfo : EIATTR_CRS_STACK_SIZE
	.align		4
.L_37:
        /*005c*/ 	.byte	0x04, 0x1e
        /*005e*/ 	.short	(.L_39 - .L_38)
.L_38:
        /*0060*/ 	.word	0x00000000


	//----- nvinfo : EIATTR_CBANK_PARAM_SIZE
	.align		4
.L_39:
        /*0064*/ 	.byte	0x03, 0x19
        /*0066*/ 	.short	0x0018


	//----- nvinfo : EIATTR_PARAM_CBANK
	.align		4
        /*0068*/ 	.byte	0x04, 0x0a
        /*006a*/ 	.short	(.L_41 - .L_40)
	.align		4
.L_40:
        /*006c*/ 	.word	index@(.nv.constant0._Z27histo_coarsening_contiguousPcjPj)
        /*0070*/ 	.short	0x0380
        /*0072*/ 	.short	0x0018


	//----- nvinfo : EIATTR_SW_WAR
	.align		4
.L_41:
        /*0074*/ 	.byte	0x04, 0x36
        /*0076*/ 	.short	(.L_43 - .L_42)
.L_42:
        /*0078*/ 	.word	0x00000008
.L_43:


//--------------------- .nv.callgraph             --------------------------
	.section	.nv.callgraph,"",@"SHT_CUDA_CALLGRAPH"
	.align	4
	.sectionentsize	8
	.align		4
        /*0000*/ 	.word	0x00000000
	.align		4
        /*0004*/ 	.word	0xffffffff
	.align		4
        /*0008*/ 	.word	0x00000000
	.align		4
        /*000c*/ 	.word	0xfffffffe
	.align		4
        /*0010*/ 	.word	0x00000000
	.align		4
        /*0014*/ 	.word	0xfffffffd
	.align		4
        /*0018*/ 	.word	0x00000000
	.align		4
        /*001c*/ 	.word	0xfffffffc


//--------------------- .text._Z28histo_coarsening_interleavedPcjPj --------------------------
	.section	.text._Z28histo_coarsening_interleavedPcjPj,"ax",@progbits
	.align	128
        .global         _Z28histo_coarsening_interleavedPcjPj
        .type           _Z28histo_coarsening_interleavedPcjPj,@function
        .size           _Z28histo_coarsening_interleavedPcjPj,(.L_x_44 - _Z28histo_coarsening_interleavedPcjPj)
        .other          _Z28histo_coarsening_interleavedPcjPj,@"STO_CUDA_ENTRY STV_DEFAULT"
_Z28histo_coarsening_interleavedPcjPj:
.text._Z28histo_coarsening_interleavedPcjPj:
[----:B------:R-:W-:Y:S01]  /*0000*/  LDC R1, c[0x0][0x37c] ;  /* 0x0000df00ff017b82 */ /* 0x000fe20000000800 */
[----:B------:R-:W0:Y:S01]  /*0010*/  S2R R0, SR_TID.X ;  /* 0x0000000000007919 */ /* 0x000e220000002100 */
[----:B------:R-:W-:Y:S01]  /*0020*/  BSSY.RECONVERGENT B0, `(.L_x_0) ;  /* 0x0000040000007945 */ /* 0x000fe20003800200 */
[----:B0-----:R-:W-:-:S13]  /*0030*/  ISETP.GT.U32.AND P0, PT, R0, 0x19, PT ;  /* 0x000000190000780c */ /* 0x001fda0003f04070 */
[----:B------:R-:W-:Y:S05]  /*0040*/  @P0 BRA `(.L_x_1) ;  /* 0x0000000000f40947 */ /* 0x000fea0003800000 */
[----:B------:R-:W0:Y:S01]  /*0050*/  LDC R10, c[0x0][0x360] ;  /* 0x0000d800ff0a7b82 */ /* 0x000e220000000800 */
[----:B------:R-:W-:Y:S01]  /*0060*/  BSSY.RECONVERGENT B1, `(.L_x_2) ;  /* 0x000002b000017945 */ /* 0x000fe20003800200 */
[----:B0-----:R-:W0:Y:S01]  /*0070*/  I2F.U32.RP R7, R10 ;  /* 0x0000000a00077306 */ /* 0x001e220000209000 */
[----:B------:R-:W-:Y:S01]  /*0080*/  IMAD.IADD R4, R0, 0x1, R10 ;  /* 0x0000000100047824 */ /* 0x000fe200078e020a */
[----:B------:R-:W-:-:S04]  /*0090*/  ISETP.NE.U32.AND P2, PT, R10, RZ, PT ;  /* 0x000000ff0a00720c */ /* 0x000fc80003f45070 */
[C---:B------:R-:W-:Y:S02]  /*00a0*/  ISETP.GE.U32.AND P0, PT, R4.reuse, 0x1a, PT ;  /* 0x0000001a0400780c */ /* 0x040fe40003f06070 */
[----:B------:R-:W-:Y:S02]  /*00b0*/  VIMNMX.U32 R5, PT, PT, R4, 0x1a, !PT ;  /* 0x0000001a04057848 */ /* 0x000fe40007fe0000 */
[----:B------:R-:W-:-:S04]  /*00c0*/  SEL R6, RZ, 0x1, P0 ;  /* 0x00000001ff067807 */ /* 0x000fc80000000000 */
[----:B------:R-:W-:Y:S01]  /*00d0*/  IADD3 R5, PT, PT, R5, -R4, -R6 ;  /* 0x8000000405057210 */ /* 0x000fe20007ffe806 */
[----:B0-----:R-:W0:Y:S02]  /*00e0*/  MUFU.RCP R7, R7 ;  /* 0x0000000700077308 */ /* 0x001e240000001000 */
[----:B0-----:R-:W-:-:S06]  /*00f0*/  VIADD R2, R7, 0xffffffe ;  /* 0x0ffffffe07027836 */ /* 0x001fcc0000000000 */
[----:B------:R0:W1:Y:S02]  /*0100*/  F2I.FTZ.U32.TRUNC.NTZ R3, R2 ;  /* 0x0000000200037305 */ /* 0x000064000021f000 */
[----:B0-----:R-:W-:Y:S02]  /*0110*/  IMAD.MOV.U32 R2, RZ, RZ, RZ ;  /* 0x000000ffff027224 */ /* 0x001fe400078e00ff */
[----:B-1----:R-:W-:-:S04]  /*0120*/  IMAD.MOV R9, RZ, RZ, -R3 ;  /* 0x000000ffff097224 */ /* 0x002fc800078e0a03 */
[----:B------:R-:W-:-:S04]  /*0130*/  IMAD R9, R9, R10, RZ ;  /* 0x0000000a09097224 */ /* 0x000fc800078e02ff */
[----:B------:R-:W-:-:S06]  /*0140*/  IMAD.HI.U32 R8, R3, R9, R2 ;  /* 0x0000000903087227 */ /* 0x000fcc00078e0002 */
[----:B------:R-:W-:-:S04]  /*0150*/  IMAD.HI.U32 R3, R8, R5, RZ ;  /* 0x0000000508037227 */ /* 0x000fc800078e00ff */
[----:B------:R-:W-:-:S04]  /*0160*/  IMAD.MOV R2, RZ, RZ, -R3 ;  /* 0x000000ffff027224 */ /* 0x000fc800078e0a03 */
[----:B------:R-:W-:-:S05]  /*0170*/  IMAD R5, R10, R2, R5 ;  /* 0x000000020a057224 */ /* 0x000fca00078e0205 */
[----:B------:R-:W-:-:S13]  /*0180*/  ISETP.GE.U32.AND P0, PT, R5, R10, PT ;  /* 0x0000000a0500720c */ /* 0x000fda0003f06070 */
[----:B------:R-:W-:Y:S01]  /*0190*/  @P0 IMAD.IADD R5, R5, 0x1, -R10 ;  /* 0x0000000105050824 */ /* 0x000fe200078e0a0a */
[----:B------:R-:W-:-:S04]  /*01a0*/  @P0 IADD3 R3, PT, PT, R3, 0x1, RZ ;  /* 0x0000000103030810 */ /* 0x000fc80007ffe0ff */
[----:B------:R-:W-:-:S13]  /*01b0*/  ISETP.GE.U32.AND P1, PT, R5, R10, PT ;  /* 0x0000000a0500720c */ /* 0x000fda0003f26070 */
[----:B------:R-:W-:Y:S01]  /*01c0*/  @P1 VIADD R3, R3, 0x1 ;  /* 0x0000000103031836 */ /* 0x000fe20000000000 */
[----:B------:R-:W-:-:S05]  /*01d0*/  @!P2 LOP3.LUT R3, RZ, R10, RZ, 0x33, !PT ;  /* 0x0000000aff03a212 */ /* 0x000fca00078e33ff */
[----:B------:R-:W-:-:S05]  /*01e0*/  IMAD.IADD R3, R6, 0x1, R3 ;  /* 0x0000000106037824 */ /* 0x000fca00078e0203 */
[C---:B------:R-:W-:Y:S02]  /*01f0*/  LOP3.LUT R2, R3.reuse, 0x3, RZ, 0xc0, !PT ;  /* 0x0000000303027812 */ /* 0x040fe400078ec0ff */
[----:B------:R-:W-:Y:S02]  /*0200*/  ISETP.GE.U32.AND P1, PT, R3, 0x3, PT ;  /* 0x000000030300780c */ /* 0x000fe40003f26070 */
[----:B------:R-:W-:Y:S01]  /*0210*/  ISETP.NE.AND P0, PT, R2, 0x3, PT ;  /* 0x000000030200780c */ /* 0x000fe20003f05270 */
[----:B------:R-:W-:-:S12]  /*0220*/  IMAD.MOV.U32 R2, RZ, RZ, R0 ;  /* 0x000000ffff027224 */ /* 0x000fd800078e0000 */
[----:B------:R-:W-:Y:S05]  /*0230*/  @!P0 BRA `(.L_x_3) ;  /* 0x0000000000348947 */ /* 0x000fea0003800000 */
[----:B------:R-:W0:Y:S01]  /*0240*/  S2UR UR5, SR_CgaCtaId ;  /* 0x00000000000579c3 */ /* 0x000e220000008800 */
[----:B------:R-:W-:Y:S01]  /*0250*/  VIADD R2, R3, 0x1 ;  /* 0x0000000103027836 */ /* 0x000fe20000000000 */
[----:B------:R-:W-:-:S04]  /*0260*/  UMOV UR4, 0x400 ;  /* 0x0000040000047882 */ /* 0x000fc80000000000 */
[----:B------:R-:W-:-:S05]  /*0270*/  LOP3.LUT R3, R2, 0x3, RZ, 0xc0, !PT ;  /* 0x0000000302037812 */ /* 0x000fca00078ec0ff */
[----:B------:R-:W-:Y:S02]  /*0280*/  IMAD R2, R3, R10, R0 ;  /* 0x0000000a03027224 */ /* 0x000fe400078e0200 */
[----:B------:R-:W-:Y:S01]  /*0290*/  IMAD.MOV R4, RZ, RZ, -R3 ;  /* 0x000000ffff047224 */ /* 0x000fe200078e0a03 */
[----:B0-----:R-:W-:-:S06]  /*02a0*/  ULEA UR4, UR5, UR4, 0x18 ;  /* 0x0000000405047291 */ /* 0x001fcc000f8ec0ff */
[----:B------:R-:W-:-:S07]  /*02b0*/  LEA R3, R0, UR4, 0x2 ;  /* 0x0000000400037c11 */ /* 0x000fce000f8e10ff */
.L_x_4:
[----:B------:R-:W-:Y:S01]  /*02c0*/  IADD3 R4, PT, PT, R4, 0x1, RZ ;  /* 0x0000000104047810 */ /* 0x000fe20007ffe0ff */
[----:B------:R0:W-:Y:S03]  /*02d0*/  STS [R3], RZ ;  /* 0x000000ff03007388 */ /* 0x0001e60000000800 */
[----:B------:R-:W-:Y:S01]  /*02e0*/  ISETP.NE.AND P0, PT, R4, RZ, PT ;  /* 0x000000ff0400720c */ /* 0x000fe20003f05270 */
[----:B0-----:R-:W-:-:S12]  /*02f0*/  IMAD R3, R10, 0x4, R3 ;  /* 0x000000040a037824 */ /* 0x001fd800078e0203 */
[----:B------:R-:W-:Y:S05]  /*0300*/  @P0 BRA `(.L_x_4) ;  /* 0xfffffffc00ec0947 */ /* 0x000fea000383ffff */
.L_x_3:
[----:B------:R-:W-:Y:S05]  /*0310*/  BSYNC.RECONVERGENT B1 ;  /* 0x0000000000017941 */ /* 0x000fea0003800200 */
.L_x_2:
[----:B------:R-:W-:Y:S05]  /*0320*/  @!P1 BRA `(.L_x_1) ;  /* 0x00000000003c9947 */ /* 0x000fea0003800000 */
[----:B------:R-:W0:Y:S01]  /*0330*/  S2UR UR5, SR_CgaCtaId ;  /* 0x00000000000579c3 */ /* 0x000e220000008800 */
[----:B------:R-:W-:Y:S02]  /*0340*/  UMOV UR4, 0x400 ;  /* 0x0000040000047882 */ /* 0x000fe40000000000 */
[----:B0-----:R-:W-:-:S06]  /*0350*/  ULEA UR4, UR5, UR4, 0x18 ;  /* 0x0000000405047291 */ /* 0x001fcc000f8ec0ff */
[----:B------:R-:W-:-:S07]  /*0360*/  LEA R3, R2, UR4, 0x2 ;  /* 0x0000000402037c11 */ /* 0x000fce000f8e10ff */
.L_x_5:
[C-C-:B------:R-:W-:Y:S01]  /*0370*/  IMAD R4, R10.reuse, 0x4, R3.reuse ;  /* 0x000000040a047824 */ /* 0x140fe200078e0203 */
[----:B------:R0:W-:Y:S01]  /*0380*/  STS [R3], RZ ;  /* 0x000000ff03007388 */ /* 0x0001e20000000800 */
[C-C-:B------:R-:W-:Y:S02]  /*0390*/  IMAD R5, R10.reuse, 0x8, R3.reuse ;  /* 0x000000080a057824 */ /* 0x140fe400078e0203 */
[C---:B------:R-:W-:Y:S01]  /*03a0*/  IMAD R6, R10.reuse, 0xc, R3 ;  /* 0x0000000c0a067824 */ /* 0x040fe200078e0203 */
[----:B------:R1:W-:Y:S01]  /*03b0*/  STS [R4], RZ ;  /* 0x000000ff04007388 */ /* 0x0003e20000000800 */
[----:B------:R-:W-:-:S03]  /*03c0*/  IMAD R2, R10, 0x4, R2 ;  /* 0x000000040a027824 */ /* 0x000fc600078e0202 */
[----:B------:R1:W-:Y:S01]  /*03d0*/  STS [R5], RZ ;  /* 0x000000ff05007388 */ /* 0x0003e20000000800 */
[----:B0-----:R-:W-:Y:S01]  /*03e0*/  IMAD R3, R10, 0x10, R3 ;  /* 0x000000100a037824 */ /* 0x001fe200078e0203 */
[----:B------:R-:W-:Y:S02]  /*03f0*/  ISETP.GE.U32.AND P0, PT, R2, 0x1a, PT ;  /* 0x0000001a0200780c */ /* 0x000fe40003f06070 */
[----:B------:R1:W-:Y:S11]  /*0400*/  STS [R6], RZ ;  /* 0x000000ff06007388 */ /* 0x0003f60000000800 */
[----:B-1----:R-:W-:Y:S05]  /*0410*/  @!P0 BRA `(.L_x_5) ;  /* 0xfffffffc00d48947 */ /* 0x002fea000383ffff */
.L_x_1:
[----:B------:R-:W-:Y:S05]  /*0420*/  BSYNC.RECONVERGENT B0 ;  /* 0x0000000000007941 */ /* 0x000fea0003800200 */
.L_x_0:
[----:B------:R-:W0:Y:S01]  /*0430*/  S2UR UR4, SR_CTAID.X ;  /* 0x00000000000479c3 */ /* 0x000e220000002500 */
[----:B------:R-:W1:Y:S01]  /*0440*/  LDCU UR5, c[0x0][0x388] ;  /* 0x00007100ff0577ac */ /* 0x000e620008000800 */
[----:B------:R-:W-:Y:S01]  /*0450*/  BSSY.RECONVERGENT B0, `(.L_x_6) ;  /* 0x0000050000007945 */ /* 0x000fe20003800200 */
[----:B------:R-:W2:Y:S05]  /*0460*/  LDCU.64 UR6, c[0x0][0x358] ;  /* 0x00006b00ff0677ac */ /* 0x000eaa0008000a00 */
[----:B------:R-:W0:Y:S01]  /*0470*/  LDC R3, c[0x0][0x360] ;  /* 0x0000d800ff037b82 */ /* 0x000e220000000800 */
[----:B------:R-:W3:Y:S01]  /*0480*/  LDCU.64 UR8, c[0x0][0x380] ;  /* 0x00007000ff0877ac */ /* 0x000ee20008000a00 */
[----:B0-----:R-:W-:-:S06]  /*0490*/  IMAD R5, R3, UR4, R0 ;  /* 0x0000000403057c24 */ /* 0x001fcc000f8e0200 */
[----:B------:R-:W-:Y:S01]  /*04a0*/  BAR.SYNC.DEFER_BLOCKING 0x0 ;  /* 0x0000000000007b1d */ /* 0x000fe20000010000 */
[----:B-1----:R-:W-:-:S13]  /*04b0*/  ISETP.GE.U32.AND P0, PT, R5, UR5, PT ;  /* 0x0000000505007c0c */ /* 0x002fda000bf06070 */
[----:B--23--:R-:W-:Y:S05]  /*04c0*/  @P0 BRA `(.L_x_7) ;  /* 0x0000000400200947 */ /* 0x00cfea0003800000 */
[----:B------:R-:W0:Y:S01]  /*04d0*/  LDC R2, c[0x0][0x388] ;  /* 0x0000e200ff027b82 */ /* 0x000e220000000800 */
[----:B------:R-:W1:Y:S02]  /*04e0*/  LDCU UR4, c[0x0][0x370] ;  /* 0x00006e00ff0477ac */ /* 0x000e640008000800 */
[----:B-1----:R-:W-:-:S07]  /*04f0*/  IMAD R4, R3, UR4, RZ ;  /* 0x0000000403047c24 */ /* 0x002fce000f8e02ff */
.L_x_16:
[----:B0-----:R-:W-:Y:S01]  /*0500*/  ISETP.GE.U32.AND P0, PT, R5, R2, PT ;  /* 0x000000020500720c */ /* 0x001fe20003f06070 */
[----:B------:R-:W-:-:S12]  /*0510*/  BSSY.RECONVERGENT B1, `(.L_x_8) ;  /* 0x000000e000017945 */ /* 0x000fd80003800200 */
[----:B-123--:R-:W-:Y:S05]  /*0520*/  @P0 BRA `(.L_x_9) ;  /* 0x0000000000300947 */ /* 0x00efea0003800000 */
[----:B------:R-:W-:-:S04]  /*0530*/  IADD3 R6, P0, PT, R5, UR8, RZ ;  /* 0x0000000805067c10 */ /* 0x000fc8000ff1e0ff */
[----:B------:R-:W-:-:S05]  /*0540*/  IADD3.X R7, PT, PT, RZ, UR9, RZ, P0, !PT ;  /* 0x00000009ff077c10 */ /* 0x000fca00087fe4ff */
[----:B------:R-:W2:Y:S02]  /*0550*/  LDG.E.U8 R6, desc[UR6][R6.64] ;  /* 0x0000000606067981 */ /* 0x000ea4000c1e1100 */
[----:B--2---:R-:W-:-:S05]  /*0560*/  VIADD R8, R6, 0xffffff9f ;  /* 0xffffff9f06087836 */ /* 0x004fca0000000000 */
[----:B------:R-:W-:-:S04]  /*0570*/  LOP3.LUT R8, R8, 0xff, RZ, 0xc0, !PT ;  /* 0x000000ff08087812 */ /* 0x000fc800078ec0ff */
[----:B------:R-:W-:-:S13]  /*0580*/  ISETP.GT.U32.AND P0, PT, R8, 0x19, PT ;  /* 0x000000190800780c */ /* 0x000fda0003f04070 */
[----:B------:R-:W-:Y:S05]  /*0590*/  @P0 BRA `(.L_x_9) ;  /* 0x0000000000140947 */ /* 0x000fea0003800000 */
[----:B------:R-:W0:Y:S01]  /*05a0*/  S2UR UR5, SR_CgaCtaId ;  /* 0x00000000000579c3 */ /* 0x000e220000008800 */
[----:B------:R-:W-:Y:S02]  /*05b0*/  UMOV UR4, 0x400 ;  /* 0x0000040000047882 */ /* 0x000fe40000000000 */
[----:B0-----:R-:W-:-:S06]  /*05c0*/  ULEA UR4, UR5, UR4, 0x18 ;  /* 0x0000000405047291 */ /* 0x001fcc000f8ec0ff */
[----:B------:R-:W-:-:S05]  /*05d0*/  LEA R6, R6, UR4, 0x2 ;  /* 0x0000000406067c11 */ /* 0x000fca000f8e10ff */
[----:B------:R0:W-:Y:S02]  /*05e0*/  ATOMS.POPC.INC.32 RZ, [R6+URZ+-0x184] ;  /* 0xfffe7c0006ff7f8c */ /* 0x0001e4000d8000ff */
.L_x_9:
[----:B------:R-:W-:Y:S05]  /*05f0*/  BSYNC.RECONVERGENT B1 ;  /* 0x0000000000017941 */ /* 0x000fea0003800200 */
.L_x_8:
[----:B------:R-:W-:Y:S01]  /*0600*/  IMAD.IADD R5, R4, 0x1, R5 ;  /* 0x0000000104057824 */ /* 0x000fe200078e0205 */
[----:B------:R-:W-:Y:S03]  /*0610*/  BSSY.RECONVERGENT B1, `(.L_x_10) ;  /* 0x0000013000017945 */ /* 0x000fe60003800200 */
[C---:B------:R-:W-:Y:S01]  /*0620*/  IMAD.IADD R9, R5.reuse, 0x1, R4 ;  /* 0x0000000105097824 */ /* 0x040fe200078e0204 */
[----:B------:R-:W-:-:S03]  /*0630*/  ISETP.GE.U32.AND P2, PT, R5, R2, PT ;  /* 0x000000020500720c */ /* 0x000fc60003f46070 */
[----:B------:R-:W-:Y:S01]  /*0640*/  IMAD.IADD R11, R4, 0x1, R9 ;  /* 0x00000001040b7824 */ /* 0x000fe200078e0209 */
[----:B------:R-:W-:-:S04]  /*0650*/  ISETP.GE.U32.AND P0, PT, R9, R2, PT ;  /* 0x000000020900720c */ /* 0x000fc80003f06070 */
[----:B------:R-:W-:-:S05]  /*0660*/  ISETP.GE.U32.AND P1, PT, R11, R2, PT ;  /* 0x000000020b00720c */ /* 0x000fca0003f26070 */
[----:B------:R-:W-:Y:S08]  /*0670*/  @P2 BRA `(.L_x_11) ;  /* 0x0000000000302947 */ /* 0x000ff00003800000 */
[----:B0-----:R-:W-:-:S05]  /*0680*/  IADD3 R6, P2, PT, R5, UR8, RZ ;  /* 0x0000000805067c10 */ /* 0x001fca000ff5e0ff */
[----:B------:R-:W-:-:S05]  /*0690*/  IMAD.X R7, RZ, RZ, UR9, P2 ;  /* 0x00000009ff077e24 */ /* 0x000fca00090e06ff */
[----:B------:R-:W2:Y:S02]  /*06a0*/  LDG.E.U8 R6, desc[UR6][R6.64] ;  /* 0x0000000606067981 */ /* 0x000ea4000c1e1100 */
[----:B--2---:R-:W-:-:S04]  /*06b0*/  IADD3 R8, PT, PT, R6, -0x61, RZ ;  /* 0xffffff9f06087810 */ /* 0x004fc80007ffe0ff */
        /* <DEDUP_REMOVED lines=8> */
.L_x_11:
[----:B------:R-:W-:Y:S05]  /*0740*/  BSYNC.RECONVERGENT B1 ;  /* 0x0000000000017941 */ /* 0x000fea0003800200 */
.L_x_10:
[----:B------:R-:W-:Y:S04]  /*0750*/  BSSY.RECONVERGENT B1, `(.L_x_12) ;  /* 0x000000e000017945 */ /* 0x000fe80003800200 */
[----:B------:R-:W-:Y:S05]  /*0760*/  @P0 BRA `(.L_x_13) ;  /* 0x0000000000300947 */ /* 0x000fea0003800000 */
[----:B01----:R-:W-:-:S05]  /*0770*/  IADD3 R6, P0, PT, R9, UR8, RZ ;  /* 0x0000000809067c10 */ /* 0x003fca000ff1e0ff */
[----:B------:R-:W-:-:S05]  /*0780*/  IMAD.X R7, RZ, RZ, UR9, P0 ;  /* 0x00000009ff077e24 */ /* 0x000fca00080e06ff */
        /* <DEDUP_REMOVED lines=10> */
.L_x_13:
[----:B------:R-:W-:Y:S05]  /*0830*/  BSYNC.RECONVERGENT B1 ;  /* 0x0000000000017941 */ /* 0x000fea0003800200 */
.L_x_12:
[----:B------:R-:W-:Y:S04]  /*0840*/  BSSY.RECONVERGENT B1, `(.L_x_14) ;  /* 0x000000e000017945 */ /* 0x000fe80003800200 */
[----:B------:R-:W-:Y:S05]  /*0850*/  @P1 BRA `(.L_x_15) ;  /* 0x0000000000301947 */ /* 0x000fea0003800000 */
[----:B012---:R-:W-:-:S05]  /*0860*/  IADD3 R6, P0, PT, R11, UR8, RZ ;  /* 0x000000080b067c10 */ /* 0x007fca000ff1e0ff */
        /* <DEDUP_REMOVED lines=11> */
.L_x_15:
[----:B------:R-:W-:Y:S05]  /*0920*/  BSYNC.RECONVERGENT B1 ;  /* 0x0000000000017941 */ /* 0x000fea0003800200 */
.L_x_14:
[----:B------:R-:W-:-:S13]  /*0930*/  ISETP.GE.U32.AND P0, PT, R5, R2, PT ;  /* 0x000000020500720c */ /* 0x000fda0003f06070 */
[----:B------:R-:W-:Y:S05]  /*0940*/  @!P0 BRA `(.L_x_16) ;  /* 0xfffffff800ec8947 */ /* 0x000fea000383ffff */
.L_x_7:
[----:B------:R-:W-:Y:S05]  /*0950*/  BSYNC.RECONVERGENT B0 ;  /* 0x0000000000007941 */ /* 0x000fea0003800200 */
.L_x_6:
[----:B------:R-:W-:Y:S01]  /*0960*/  BAR.SYNC.DEFER_BLOCKING 0x0 ;  /* 0x0000000000007b1d */ /* 0x000fe20000010000 */
[----:B------:R-:W-:-:S13]  /*0970*/  ISETP.GT.U32.AND P0, PT, R0, 0x19, PT ;  /* 0x000000190000780c */ /* 0x000fda0003f04070 */
[----:B------:R-:W-:Y:S05]  /*0980*/  @P0 EXIT ;  /* 0x000000000000094d */ /* 0x000fea0003800000 */
[----:B------:R-:W4:Y:S01]  /*0990*/  I2F.U32.RP R8, R3 ;  /* 0x0000000300087306 */ /* 0x000f220000209000 */
[----:B------:R-:W-:Y:S01]  /*09a0*/  IMAD.IADD R2, R0, 0x1, R3 ;  /* 0x0000000100027824 */ /* 0x000fe200078e0203 */
[----:B------:R-:W-:Y:S01]  /*09b0*/  ISETP.NE.U32.AND P2, PT, R3, RZ, PT ;  /* 0x000000ff0300720c */ /* 0x000fe20003f45070 */
[----:B------:R-:W-:Y:S03]  /*09c0*/  BSSY.RECONVERGENT B0, `(.L_x_17) ;  /* 0x000002b000007945 */ /* 0x000fe60003800200 */
[C---:B------:R-:W-:Y:S02]  /*09d0*/  ISETP.GE.U32.AND P0, PT, R2.reuse, 0x1a, PT ;  /* 0x0000001a0200780c */ /* 0x040fe40003f06070 */
[----:B------:R-:W-:Y:S01]  /*09e0*/  VIMNMX.U32 R7, PT, PT, R2, 0x1a, !PT ;  /* 0x0000001a02077848 */ /* 0x000fe20007fe0000 */
[----:B----4-:R-:W4:Y:S02]  /*09f0*/  MUFU.RCP R8, R8 ;  /* 0x0000000800087308 */ /* 0x010f240000001000 */
[----:B----4-:R-:W-:-:S06]  /*0a00*/  VIADD R4, R8, 0xffffffe ;  /* 0x0ffffffe08047836 */ /* 0x010fcc0000000000 */
[----:B------:R4:W0:Y:S02]  /*0a10*/  F2I.FTZ.U32.TRUNC.NTZ R5, R4 ;  /* 0x0000000400057305 */ /* 0x000824000021f000 */
[----:B----4-:R-:W-:Y:S01]  /*0a20*/  IMAD.MOV.U32 R4, RZ, RZ, RZ ;  /* 0x000000ffff047224 */ /* 0x010fe200078e00ff */
[----:B0123--:R-:W-:-:S05]  /*0a30*/  IADD3 R6, PT, PT, RZ, -R5, RZ ;  /* 0x80000005ff067210 */ /* 0x00ffca0007ffe0ff */
[----:B------:R-:W-:Y:S01]  /*0a40*/  IMAD R9, R6, R3, RZ ;  /* 0x0000000306097224 */ /* 0x000fe200078e02ff */
[----:B------:R-:W-:-:S03]  /*0a50*/  SEL R6, RZ, 0x1, P0 ;  /* 0x00000001ff067807 */ /* 0x000fc60000000000 */
[----:B------:R-:W-:Y:S01]  /*0a60*/  IMAD.HI.U32 R5, R5, R9, R4 ;  /* 0x0000000905057227 */ /* 0x000fe200078e0004 */
[----:B------:R-:W-:-:S05]  /*0a70*/  IADD3 R2, PT, PT, R7, -R2, -R6 ;  /* 0x8000000207027210 */ /* 0x000fca0007ffe806 */
[----:B------:R-:W-:-:S04]  /*0a80*/  IMAD.HI.U32 R5, R5, R2, RZ ;  /* 0x0000000205057227 */ /* 0x000fc800078e00ff */
[----:B------:R-:W-:-:S04]  /*0a90*/  IMAD.MOV R4, RZ, RZ, -R5 ;  /* 0x000000ffff047224 */ /* 0x000fc800078e0a05 */
[----:B------:R-:W-:-:S05]  /*0aa0*/  IMAD R2, R3, R4, R2 ;  /* 0x0000000403027224 */ /* 0x000fca00078e0202 */
[----:B------:R-:W-:-:S13]  /*0ab0*/  ISETP.GE.U32.AND P0, PT, R2, R3, PT ;  /* 0x000000030200720c */ /* 0x000fda0003f06070 */
[----:B------:R-:W-:Y:S02]  /*0ac0*/  @P0 IMAD.IADD R2, R2, 0x1, -R3 ;  /* 0x0000000102020824 */ /* 0x000fe400078e0a03 */
[----:B------:R-:W-:-:S03]  /*0ad0*/  @P0 VIADD R5, R5, 0x1 ;  /* 0x0000000105050836 */ /* 0x000fc60000000000 */
[----:B------:R-:W-:-:S13]  /*0ae0*/  ISETP.GE.U32.AND P1, PT, R2, R3, PT ;  /* 0x000000030200720c */ /* 0x000fda0003f26070 */
[----:B------:R-:W-:Y:S02]  /*0af0*/  @P1 IADD3 R5, PT, PT, R5, 0x1, RZ ;  /* 0x0000000105051810 */ /* 0x000fe40007ffe0ff */
[----:B------:R-:W-:-:S05]  /*0b00*/  @!P2 LOP3.LUT R5, RZ, R3, RZ, 0x33, !PT ;  /* 0x00000003ff05a212 */ /* 0x000fca00078e33ff */
[----:B------:R-:W-:-:S05]  /*0b10*/  IMAD.IADD R2, R6, 0x1, R5 ;  /* 0x0000000106027824 */ /* 0x000fca00078e0205 */
[C---:B------:R-:W-:Y:S02]  /*0b20*/  LOP3.LUT R4, R2.reuse, 0x3, RZ, 0xc0, !PT ;  /* 0x0000000302047812 */ /* 0x040fe400078ec0ff */
[----:B------:R-:W-:Y:S02]  /*0b30*/  ISETP.GE.U32.AND P1, PT, R2, 0x3, PT ;  /* 0x000000030200780c */ /* 0x000fe40003f26070 */
[----:B------:R-:W-:-:S13]  /*0b40*/  ISETP.NE.AND P0, PT, R4, 0x3, PT ;  /* 0x000000030400780c */ /* 0x000fda0003f05270 */
[----:B------:R-:W-:Y:S05]  /*0b50*/  @!P0 BRA `(.L_x_18) ;  /* 0x0000000000448947 */ /* 0x000fea0003800000 */
[----:B------:R-:W0:Y:S01]  /*0b60*/  S2UR UR5, SR_CgaCtaId ;  /* 0x00000000000579c3 */ /* 0x000e220000008800 */
[----:B------:R-:W-:Y:S01]  /*0b70*/  VIADD R2, R2, 0x1 ;  /* 0x0000000102027836 */ /* 0x000fe20000000000 */
[----:B------:R-:W-:-:S04]  /*0b80*/  UMOV UR4, 0x400 ;  /* 0x0000040000047882 */ /* 0x000fc80000000000 */
[----:B------:R-:W-:Y:S02]  /*0b90*/  LOP3.LUT R2, R2, 0x3, RZ, 0xc0, !PT ;  /* 0x0000000302027812 */ /* 0x000fe400078ec0ff */
[----:B------:R-:W1:Y:S03]  /*0ba0*/  LDC.64 R4, c[0x0][0x390] ;  /* 0x0000e400ff047b82 */ /* 0x000e660000000a00 */
[----:B------:R-:W-:Y:S01]  /*0bb0*/  IMAD.MOV R7, RZ, RZ, -R2 ;  /* 0x000000ffff077224 */ /* 0x000fe200078e0a02 */
[----:B0-----:R-:W-:-:S06]  /*0bc0*/  ULEA UR4, UR5, UR4, 0x18 ;  /* 0x0000000405047291 */ /* 0x001fcc000f8ec0ff */
[C---:B------:R-:W-:Y:S01]  /*0bd0*/  LEA R6, R0.reuse, UR4, 0x2 ;  /* 0x0000000400067c11 */ /* 0x040fe2000f8e10ff */
[----:B-1----:R-:W-:-:S04]  /*0be0*/  IMAD.WIDE.U32 R4, R0, 0x4, R4 ;  /* 0x0000000400047825 */ /* 0x002fc800078e0004 */
[----:B------:R-:W-:-:S07]  /*0bf0*/  IMAD R0, R2, R3, R0 ;  /* 0x0000000302007224 */ /* 0x000fce00078e0200 */
.L_x_19:
[----:B------:R0:W1:Y:S01]  /*0c00*/  LDS R9, [R6] ;  /* 0x0000000006097984 */ /* 0x0000620000000800 */
[----:B------:R-:W-:-:S05]  /*0c10*/  VIADD R7, R7, 0x1 ;  /* 0x0000000107077836 */ /* 0x000fca0000000000 */
[----:B------:R-:W-:Y:S02]  /*0c20*/  ISETP.NE.AND P0, PT, R7, RZ, PT ;  /* 0x000000ff0700720c */ /* 0x000fe40003f05270 */
[C---:B0-----:R-:W-:Y:S01]  /*0c30*/  LEA R6, R3.reuse, R6, 0x2 ;  /* 0x0000000603067211 */ /* 0x041fe200078e10ff */
[----:B-1----:R0:W-:Y:S02]  /*0c40*/  REDG.E.ADD.STRONG.GPU desc[UR6][R4.64], R9 ;  /* 0x000000090400798e */ /* 0x0021e4000c12e106 */
[----:B0-----:R-:W-:-:S08]  /*0c50*/  IMAD.WIDE.U32 R4, R3, 0x4, R4 ;  /* 0x0000000403047825 */ /* 0x001fd000078e0004 */
[----:B------:R-:W-:Y:S05]  /*0c60*/  @P0 BRA `(.L_x_19) ;  /* 0xfffffffc00e40947 */ /* 0x000fea000383ffff */
.L_x_18:
[----:B------:R-:W-:Y:S05]  /*0c70*/  BSYNC.RECONVERGENT B0 ;  /* 0x0000000000007941 */ /* 0x000fea0003800200 */
.L_x_17:
[----:B------:R-:W-:Y:S05]  /*0c80*/  @!P1 EXIT ;  /* 0x000000000000994d */ /* 0x000fea0003800000 */
[----:B------:R-:W0:Y:S01]  /*0c90*/  S2UR UR5, SR_CgaCtaId ;  /* 0x00000000000579c3 */ /* 0x000e220000008800 */
[----:B------:R-:W-:Y:S01]  /*0ca0*/  UMOV UR4, 0x400 ;  /* 0x0000040000047882 */ /* 0x000fe20000000000 */
[C-C-:B------:R-:W-:Y:S02]  /*0cb0*/  IMAD R2, R3.reuse, 0x2, R0.reuse ;  /* 0x0000000203027824 */ /* 0x140fe400078e0200 */
[----:B------:R-:W-:Y:S02]  /*0cc0*/  IMAD R14, R3, 0x3, R0 ;  /* 0x00000003030e7824 */ /* 0x000fe400078e0200 */
[----:B------:R-:W-:Y:S02]  /*0cd0*/  IMAD.IADD R15, R0, 0x1, R3 ;  /* 0x00000001000f7824 */ /* 0x000fe400078e0203 */
[----:B------:R-:W1:Y:S01]  /*0ce0*/  LDC.64 R4, c[0x0][0x390] ;  /* 0x0000e400ff047b82 */ /* 0x000e620000000a00 */
[----:B0-----:R-:W-:-:S06]  /*0cf0*/  ULEA UR4, UR5, UR4, 0x18 ;  /* 0x0000000405047291 */ /* 0x001fcc000f8ec0ff */
[----:B------:R-:W-:-:S07]  /*0d00*/  LEA R16, R0, UR4, 0x2 ;  /* 0x0000000400107c11 */ /* 0x000fce000f8e10ff */
.L_x_20:
[C-C-:B------:R-:W-:Y:S01]  /*0d10*/  IMAD R18, R3.reuse, 0x4, R16.reuse ;  /* 0x0000000403127824 */ /* 0x140fe200078e0210 */
[----:B0-----:R0:W2:Y:S01]  /*0d20*/  LDS R17, [R16] ;  /* 0x0000000010117984 */ /* 0x0010a20000000800 */
[C-C-:B------:R-:W-:Y:S02]  /*0d30*/  IMAD R20, R3.reuse, 0x8, R16.reuse ;  /* 0x0000000803147824 */ /* 0x140fe400078e0210 */
[----:B------:R-:W-:Y:S01]  /*0d40*/  IMAD R22, R3, 0xc, R16 ;  /* 0x0000000c03167824 */ /* 0x000fe200078e0210 */
[----:B------:R-:W3:Y:S01]  /*0d50*/  LDS R19, [R18] ;  /* 0x0000000012137984 */ /* 0x000ee20000000800 */
[----:B-1----:R-:W-:-:S03]  /*0d60*/  IMAD.WIDE.U32 R6, R0, 0x4, R4 ;  /* 0x0000000400067825 */ /* 0x002fc600078e0004 */
[----:B------:R-:W1:Y:S01]  /*0d70*/  LDS R21, [R20] ;  /* 0x0000000014157984 */ /* 0x000e620000000800 */
[----:B------:R-:W-:-:S03]  /*0d80*/  IMAD.WIDE.U32 R8, R15, 0x4, R4 ;  /* 0x000000040f087825 */ /* 0x000fc600078e0004 */
[----:B------:R-:W4:Y:S01]  /*0d90*/  LDS R23, [R22] ;  /* 0x0000000016177984 */ /* 0x000f220000000800 */
[----:B------:R-:W-:Y:S01]  /*0da0*/  IADD3 R0, PT, PT, R3, R0, R3 ;  /* 0x0000000003007210 */ /* 0x000fe20007ffe003 */
[----:B------:R-:W-:-:S03]  /*0db0*/  IMAD.WIDE.U32 R10, R2, 0x4, R4 ;  /* 0x00000004020a7825 */ /* 0x000fc600078e0004 */
[----:B------:R-:W-:Y:S01]  /*0dc0*/  IADD3 R0, PT, PT, R3, R0, R3 ;  /* 0x0000000003007210 */ /* 0x000fe20007ffe003 */
[----:B------:R-:W-:-:S03]  /*0dd0*/  IMAD.WIDE.U32 R12, R14, 0x4, R4 ;  /* 0x000000040e0c7825 */ /* 0x000fc600078e0004 */
[----:B------:R-:W-:Y:S01]  /*0de0*/  ISETP.GE.U32.AND P0, PT, R0, 0x1a, PT ;  /* 0x0000001a0000780c */ /* 0x000fe20003f06070 */
[C---:B------:R-:W-:Y:S01]  /*0df0*/  IMAD R14, R3.reuse, 0x4, R14 ;  /* 0x00000004030e7824 */ /* 0x040fe200078e020e */
[C---:B------:R-:W-:Y:S01]  /*0e00*/  LEA R2, R3.reuse, R2, 0x2 ;  /* 0x0000000203027211 */ /* 0x040fe200078e10ff */
[C---:B------:R-:W-:Y:S02]  /*0e10*/  IMAD R15, R3.reuse, 0x4, R15 ;  /* 0x00000004030f7824 */ /* 0x040fe400078e020f */
[----:B0-----:R-:W-:Y:S01]  /*0e20*/  IMAD R16, R3, 0x10, R16 ;  /* 0x0000001003107824 */ /* 0x001fe200078e0210 */
[----:B--2---:R0:W-:Y:S04]  /*0e30*/  REDG.E.ADD.STRONG.GPU desc[UR6][R6.64], R17 ;  /* 0x000000110600798e */ /* 0x0041e8000c12e106 */
[----:B---3--:R0:W-:Y:S04]  /*0e40*/  REDG.E.ADD.STRONG.GPU desc[UR6][R8.64], R19 ;  /* 0x000000130800798e */ /* 0x0081e8000c12e106 */
[----:B-1----:R0:W-:Y:S04]  /*0e50*/  REDG.E.ADD.STRONG.GPU desc[UR6][R10.64], R21 ;  /* 0x000000150a00798e */ /* 0x0021e8000c12e106 */
[----:B----4-:R0:W-:Y:S01]  /*0e60*/  REDG.E.ADD.STRONG.GPU desc[UR6][R12.64], R23 ;  /* 0x000000170c00798e */ /* 0x0101e2000c12e106 */
[----:B------:R-:W-:Y:S05]  /*0e70*/  @!P0 BRA `(.L_x_20) ;  /* 0xfffffffc00a48947 */ /* 0x000fea000383ffff */
[----:B------:R-:W-:Y:S05]  /*0e80*/  EXIT ;  /* 0x000000000000794d */ /* 0x000fea0003800000 */
.L_x_21:
[----:B------:R-:W-:-:S00]  /*0e90*/  BRA `(.L_x_21) ;  /* 0xfffffffc00fc7947 */ /* 0x000fc0000383ffff */
[----:B------:R-:W-:-:S00]  /*0ea0*/  NOP ;  /* 0x0000000000007918 */ /* 0x000fc00000000000 */
        /* <DEDUP_REMOVED lines=13> */
.L_x_44:


//--------------------- .text._Z27histo_coarsening_contiguousPcjPj --------------------------
	.section	.text._Z27histo_coarsening_contiguousPcjPj,"ax",@progbits
	.align	128
        .global         _Z27histo_coarsening_contiguousPcjPj
        .type           _Z27histo_coarsening_contiguousPcjPj,@function
        .size           _Z27histo_coarsening_contiguousPcjPj,(.L_x_45 - _Z27histo_coarsening_contiguousPcjPj)
        .other          _Z27histo_coarsening_contiguousPcjPj,@"STO_CUDA_ENTRY STV_DEFAULT"
_Z27histo_coarsening_contiguousPcjPj:
.text._Z27histo_coarsening_contiguousPcjPj:
        /* <DEDUP_REMOVED lines=25> */
[----:B------:R-:W-:Y:S01]  /*0190*/  @P0 IADD3 R5, PT, PT, R5, -R10, RZ ;  /* 0x8000000a05050210 */ /* 0x000fe20007ffe0ff */
[----:B------:R-:W-:-:S03]  /*01a0*/  @P0 VIADD R3, R3, 0x1 ;  /* 0x0000000103030836 */ /* 0x000fc60000000000 */
        /* <DEDUP_REMOVED lines=10> */
[----:B------:R-:W-:Y:S01]  /*0250*/  IADD3 R2, PT, PT, R3, 0x1, RZ ;  /* 0x0000000103027810 */ /* 0x000fe20007ffe0ff */
[----:B------:R-:W-:-:S03]  /*0260*/  UMOV UR4, 0x400 ;  /* 0x0000040000047882 */ /* 0x000fc60000000000 */
[----:B------:R-:W-:-:S05]  /*0270*/  LOP3.LUT R3, R2, 0x3, RZ, 0xc0, !PT ;  /* 0x0000000302037812 */ /* 0x000fca00078ec0ff */
[----:B------:R-:W-:Y:S02]  /*0280*/  IMAD R2, R3, R10, R0 ;  /* 0x0000000a03027224 */ /* 0x000fe400078e0200 */
[----:B------:R-:W-:Y:S01]  /*0290*/  IMAD.MOV R4, RZ, RZ, -R3 ;  /* 0x000000ffff047224 */ /* 0x000fe200078e0a03 */
[----:B0-----:R-:W-:-:S06]  /*02a0*/  ULEA UR4, UR5, UR4, 0x18 ;  /* 0x0000000405047291 */ /* 0x001fcc000f8ec0ff */
[----:B------:R-:W-:-:S07]  /*02b0*/  LEA R3, R0, UR4, 0x2 ;  /* 0x0000000400037c11 */ /* 0x000fce000f8e10ff */
.L_x_26:
[----:B------:R-:W-:Y:S01]  /*02c0*/  VIADD R4, R4, 0x1 ;  /* 0x0000000104047836 */ /* 0x000fe20000000000 */
[----:B------:R0:W-:Y:S04]  /*02d0*/  STS [R3], RZ ;  /* 0x000000ff03007388 */ /* 0x0001e80000000800 */
[----:B------:R-:W-:Y:S01]  /*02e0*/  ISETP.NE.AND P0, PT, R4, RZ, PT ;  /* 0x000000ff0400720c */ /* 0x000fe20003f05270 */
[----:B0-----:R-:W-:-:S12]  /*02f0*/  IMAD R3, R10, 0x4, R3 ;  /* 0x000000040a037824 */ /* 0x001fd800078e0203 */
[----:B------:R-:W-:Y:S05]  /*0300*/  @P0 BRA `(.L_x_26) ;  /* 0xfffffffc00ec0947 */ /* 0x000fea000383ffff */
.L_x_25:
[----:B------:R-:W-:Y:S05]  /*0310*/  BSYNC.RECONVERGENT B1 ;  /* 0x0000000000017941 */ /* 0x000fea0003800200 */
.L_x_24:
[----:B------:R-:W-:Y:S05]  /*0320*/  @!P1 BRA `(.L_x_23) ;  /* 0x00000000003c9947 */ /* 0x000fea0003800000 */
[----:B------:R-:W0:Y:S01]  /*0330*/  S2UR UR5, SR_CgaCtaId ;  /* 0x00000000000579c3 */ /* 0x000e220000008800 */
[----:B------:R-:W-:Y:S02]  /*0340*/  UMOV UR4, 0x400 ;  /* 0x0000040000047882 */ /* 0x000fe40000000000 */
[----:B0-----:R-:W-:-:S06]  /*0350*/  ULEA UR4, UR5, UR4, 0x18 ;  /* 0x0000000405047291 */ /* 0x001fcc000f8ec0ff */
[----:B------:R-:W-:-:S07]  /*0360*/  LEA R3, R2, UR4, 0x2 ;  /* 0x0000000402037c11 */ /* 0x000fce000f8e10ff */
.L_x_27:
[C-C-:B-1----:R-:W-:Y:S01]  /*0370*/  IMAD R4, R10.reuse, 0x4, R3.reuse ;  /* 0x000000040a047824 */ /* 0x142fe200078e0203 */
[C---:B------:R-:W-:Y:S01]  /*0380*/  LEA R5, R10.reuse, R3, 0x3 ;  /* 0x000000030a057211 */ /* 0x040fe200078e18ff */
[C---:B------:R-:W-:Y:S01]  /*0390*/  IMAD R6, R10.reuse, 0xc, R3 ;  /* 0x0000000c0a067824 */ /* 0x040fe200078e0203 */
[----:B------:R0:W-:Y:S01]  /*03a0*/  STS [R3], RZ ;  /* 0x000000ff03007388 */ /* 0x0001e20000000800 */
[----:B------:R-:W-:-:S03]  /*03b0*/  IMAD R2, R10, 0x4, R2 ;  /* 0x000000040a027824 */ /* 0x000fc600078e0202 */
[----:B------:R1:W-:Y:S02]  /*03c0*/  STS [R4], RZ ;  /* 0x000000ff04007388 */ /* 0x0003e40000000800 */
[----:B------:R-:W-:Y:S02]  /*03d0*/  ISETP.GE.U32.AND P0, PT, R2, 0x1a, PT ;  /* 0x0000001a0200780c */ /* 0x000fe40003f06070 */
[----:B------:R1:W-:Y:S01]  /*03e0*/  STS [R5], RZ ;  /* 0x000000ff05007388 */ /* 0x0003e20000000800 */
[----:B0-----:R-:W-:-:S03]  /*03f0*/  IMAD R3, R10, 0x10, R3 ;  /* 0x000000100a037824 */ /* 0x001fc600078e0203 */
[----:B------:R1:W-:Y:S07]  /*0400*/  STS [R6], RZ ;  /* 0x000000ff06007388 */ /* 0x0003ee0000000800 */
[----:B------:R-:W-:Y:S05]  /*0410*/  @!P0 BRA `(.L_x_27) ;  /* 0xfffffffc00d48947 */ /* 0x000fea000383ffff */
.L_x_23:
[----:B------:R-:W-:Y:S05]  /*0420*/  BSYNC.RECONVERGENT B0 ;  /* 0x0000000000007941 */ /* 0x000fea0003800200 */
.L_x_22:
[----:B------:R-:W0:Y:S01]  /*0430*/  S2UR UR4, SR_CTAID.X ;  /* 0x00000000000479c3 */ /* 0x000e220000002500 */
[----:B------:R-:W2:Y:S01]  /*0440*/  LDCU UR5, c[0x0][0x388] ;  /* 0x00007100ff0577ac */ /* 0x000ea20008000800 */
[----:B------:R-:W-:Y:S01]  /*0450*/  BSSY.RECONVERGENT B0, `(.L_x_28) ;  /* 0x000004c000007945 */ /* 0x000fe20003800200 */
[----:B------:R-:W3:Y:S05]  /*0460*/  LDCU.64 UR6, c[0x0][0x358] ;  /* 0x00006b00ff0677ac */ /* 0x000eea0008000a00 */
[----:B------:R-:W0:Y:S01]  /*0470*/  LDC R3, c[0x0][0x360] ;  /* 0x0000d800ff037b82 */ /* 0x000e220000000800 */
[----:B------:R-:W4:Y:S01]  /*0480*/  LDCU.64 UR8, c[0x0][0x380] ;  /* 0x00007000ff0877ac */ /* 0x000f220008000a00 */
[----:B0-----:R-:W-:-:S04]  /*0490*/  IMAD R2, R3, UR4, R0 ;  /* 0x0000000403027c24 */ /* 0x001fc8000f8e0200 */
[----:B------:R-:W-:Y:S02]  /*04a0*/  IMAD.SHL.U32 R2, R2, 0x4, RZ ;  /* 0x0000000402027824 */ /* 0x000fe400078e00ff */
[----:B------:R-:W-:Y:S03]  /*04b0*/  BAR.SYNC.DEFER_BLOCKING 0x0 ;  /* 0x0000000000007b1d */ /* 0x000fe60000010000 */
[----:B--2---:R-:W-:-:S13]  /*04c0*/  ISETP.GE.U32.AND P0, PT, R2, UR5, PT ;  /* 0x0000000502007c0c */ /* 0x004fda000bf06070 */
[----:B---34-:R-:W-:Y:S05]  /*04d0*/  @P0 BRA `(.L_x_29) ;  /* 0x00000004000c0947 */ /* 0x018fea0003800000 */
[----:B------:R-:W0:Y:S01]  /*04e0*/  LDC R9, c[0x0][0x388] ;  /* 0x0000e200ff097b82 */ /* 0x000e220000000800 */
[----:B------:R-:W2:Y:S02]  /*04f0*/  LDCU UR4, c[0x0][0x370] ;  /* 0x00006e00ff0477ac */ /* 0x000ea40008000800 */
[----:B--2---:R-:W-:-:S07]  /*0500*/  IMAD R7, R3, UR4, RZ ;  /* 0x0000000403077c24 */ /* 0x004fce000f8e02ff */
.L_x_38:
[CC--:B0-----:R-:W-:Y:S01]  /*0510*/  ISETP.GE.U32.AND P3, PT, R2.reuse, R9.reuse, PT ;  /* 0x000000090200720c */ /* 0x0c1fe20003f66070 */
[C---:B-1-3--:R-:W-:Y:S01]  /*0520*/  VIADD R4, R2.reuse, 0x1 ;  /* 0x0000000102047836 */ /* 0x04afe20000000000 */
[C---:B------:R-:W-:Y:S01]  /*0530*/  IADD3 R5, PT, PT, R2.reuse, 0x2, RZ ;  /* 0x0000000202057810 */ /* 0x040fe20007ffe0ff */
[----:B--2---:R-:W-:Y:S01]  /*0540*/  VIADD R6, R2, 0x3 ;  /* 0x0000000302067836 */ /* 0x004fe20000000000 */
[----:B------:R-:W-:Y:S02]  /*0550*/  BSSY.RECONVERGENT B1, `(.L_x_30) ;  /* 0x0000011000017945 */ /* 0x000fe40003800200 */
[-C--:B------:R-:W-:Y:S02]  /*0560*/  ISETP.GE.U32.AND P2, PT, R4, R9.reuse, PT ;  /* 0x000000090400720c */ /* 0x080fe40003f46070 */
[----:B------:R-:W-:Y:S02]  /*0570*/  IADD3 R4, P4, PT, R2, UR8, RZ ;  /* 0x0000000802047c10 */ /* 0x000fe4000ff9e0ff */
[----:B------:R-:W-:-:S02]  /*0580*/  ISETP.GE.U32.AND P0, PT, R5, R9, PT ;  /* 0x000000090500720c */ /* 0x000fc40003f06070 */
[----:B------:R-:W-:Y:S01]  /*0590*/  ISETP.GE.U32.AND P1, PT, R6, R9, PT ;  /* 0x000000090600720c */ /* 0x000fe20003f26070 */
[----:B------:R-:W-:Y:S01]  /*05a0*/  IMAD.X R5, RZ, RZ, UR9, P4 ;  /* 0x00000009ff057e24 */ /* 0x000fe2000a0e06ff */
[----:B------:R-:W-:Y:S11]  /*05b0*/  @P3 BRA `(.L_x_31) ;  /* 0x0000000000283947 */ /* 0x000ff60003800000 */
        /* <DEDUP_REMOVED lines=10> */
.L_x_31:
[----:B------:R-:W-:Y:S05]  /*0660*/  BSYNC.RECONVERGENT B1 ;  /* 0x0000000000017941 */ /* 0x000fea0003800200 */
.L_x_30:
[----:B------:R-:W-:Y:S04]  /*0670*/  BSSY.RECONVERGENT B1, `(.L_x_32) ;  /* 0x000000c000017945 */ /* 0x000fe80003800200 */
[----:B------:R-:W-:Y:S05]  /*0680*/  @P2 BRA `(.L_x_33) ;  /* 0x0000000000282947 */ /* 0x000fea0003800000 */
[----:B------:R-:W0:Y:S02]  /*0690*/  LDG.E.U8 R8, desc[UR6][R4.64+0x1] ;  /* 0x0000010604087981 */ /* 0x000e24000c1e1100 */
[----:B0-----:R-:W-:-:S05]  /*06a0*/  VIADD R6, R8, 0xffffff9f ;  /* 0xffffff9f08067836 */ /* 0x001fca0000000000 */
        /* <DEDUP_REMOVED lines=8> */
.L_x_33:
[----:B------:R-:W-:Y:S05]  /*0730*/  BSYNC.RECONVERGENT B1 ;  /* 0x0000000000017941 */ /* 0x000fea0003800200 */
.L_x_32:
[----:B------:R-:W-:Y:S04]  /*0740*/  BSSY.RECONVERGENT B1, `(.L_x_34) ;  /* 0x000000c000017945 */ /* 0x000fe80003800200 */
[----:B------:R-:W-:Y:S05]  /*0750*/  @P0 BRA `(.L_x_35) ;  /* 0x0000000000280947 */ /* 0x000fea0003800000 */
[----:B------:R-:W0:Y:S02]  /*0760*/  LDG.E.U8 R8, desc[UR6][R4.64+0x2] ;  /* 0x0000020604087981 */ /* 0x000e24000c1e1100 */
[----:B01----:R-:W-:-:S04]  /*0770*/  IADD3 R6, PT, PT, R8, -0x61, RZ ;  /* 0xffffff9f08067810 */ /* 0x003fc80007ffe0ff */
        /* <DEDUP_REMOVED lines=8> */
.L_x_35:
[----:B------:R-:W-:Y:S05]  /*0800*/  BSYNC.RECONVERGENT B1 ;  /* 0x0000000000017941 */ /* 0x000fea0003800200 */
.L_x_34:
[----:B------:R-:W-:Y:S04]  /*0810*/  BSSY.RECONVERGENT B1, `(.L_x_36) ;  /* 0x000000c000017945 */ /* 0x000fe80003800200 */
[----:B------:R-:W-:Y:S05]  /*0820*/  @P1 BRA `(.L_x_37) ;  /* 0x0000000000281947 */ /* 0x000fea0003800000 */
[----:B------:R-:W0:Y:S02]  /*0830*/  LDG.E.U8 R4, desc[UR6][R4.64+0x3] ;  /* 0x0000030604047981 */ /* 0x000e24000c1e1100 */
[----:B012---:R-:W-:-:S05]  /*0840*/  VIADD R6, R4, 0xffffff9f ;  /* 0xffffff9f04067836 */ /* 0x007fca0000000000 */
        /* <DEDUP_REMOVED lines=8> */
.L_x_37:
[----:B------:R-:W-:Y:S05]  /*08d0*/  BSYNC.RECONVERGENT B1 ;  /* 0x0000000000017941 */ /* 0x000fea0003800200 */
.L_x_36:
[----:B------:R-:W-:-:S05]  /*08e0*/  IMAD R2, R7, 0x4, R2 ;  /* 0x0000000407027824 */ /* 0x000fca00078e0202 */
[----:B------:R-:W-:-:S13]  /*08f0*/  ISETP.GE.U32.AND P0, PT, R2, R9, PT ;  /* 0x000000090200720c */ /* 0x000fda0003f06070 */
[----:B------:R-:W-:Y:S05]  /*0900*/  @!P0 BRA `(.L_x_38) ;  /* 0xfffffffc00008947 */ /* 0x000fea000383ffff */
.L_x_29:
[----:B------:R-:W-:Y:S05]  /*0910*/  BSYNC.RECONVERGENT B0 ;  /* 0x0000000000007941 */ /* 0x000fea0003800200 */
.L_x_28:
[----:B------:R-:W-:Y:S01]  /*0920*/  BAR.SYNC.DEFER_BLOCKING 0x0 ;  /* 0x0000000000007b1d */ /* 0x000fe20000010000 */
[----:B------:R-:W-:-:S13]  /*0930*/  ISETP.GT.U32.AND P0, PT, R0, 0x19, PT ;  /* 0x000000190000780c */ /* 0x000fda0003f04070 */
[----:B------:R-:W-:Y:S05]  /*0940*/  @P0 EXIT ;  /* 0x000000000000094d */ /* 0x000fea0003800000 */
[----:B------:R-:W4:Y:S01]  /*0950*/  I2F.U32.RP R8, R3 ;  /* 0x0000000300087306 */ /* 0x000f220000209000 */
[----:B------:R-:W-:Y:S01]  /*0960*/  IADD3 R2, PT, PT, R0, R3, RZ ;  /* 0x0000000300027210 */ /* 0x000fe20007ffe0ff */
[----:B------:R-:W-:Y:S01]  /*0970*/  BSSY.RECONVERGENT B0, `(.L_x_39) ;  /* 0x000002c000007945 */ /* 0x000fe20003800200 */
[----:B------:R-:W-:Y:S02]  /*0980*/  ISETP.NE.U32.AND P2, PT, R3, RZ, PT ;  /* 0x000000ff0300720c */ /* 0x000fe40003f45070 */
[C---:B------:R-:W-:Y:S02]  /*0990*/  ISETP.GE.U32.AND P0, PT, R2.reuse, 0x1a, PT ;  /* 0x0000001a0200780c */ /* 0x040fe40003f06070 */
[----:B------:R-:W-:Y:S01]  /*09a0*/  VIMNMX.U32 R7, PT, PT, R2, 0x1a, !PT ;  /* 0x0000001a02077848 */ /* 0x000fe20007fe0000 */
[----:B----4-:R-:W1:Y:S02]  /*09b0*/  MUFU.RCP R8, R8 ;  /* 0x0000000800087308 */ /* 0x010e640000001000 */
[----:B-1-3--:R-:W-:-:S06]  /*09c0*/  VIADD R4, R8, 0xffffffe ;  /* 0x0ffffffe08047836 */ /* 0x00afcc0000000000 */
[----:B------:R1:W0:Y:S02]  /*09d0*/  F2I.FTZ.U32.TRUNC.NTZ R5, R4 ;  /* 0x0000000400057305 */ /* 0x000224000021f000 */
[----:B-1----:R-:W-:Y:S02]  /*09e0*/  IMAD.MOV.U32 R4, RZ, RZ, RZ ;  /* 0x000000ffff047224 */ /* 0x002fe400078e00ff */
[----:B0-2---:R-:W-:-:S04]  /*09f0*/  IMAD.MOV R6, RZ, RZ, -R5 ;  /* 0x000000ffff067224 */ /* 0x005fc800078e0a05 */
        /* <DEDUP_REMOVED lines=28> */
.L_x_41:
[----:B------:R0:W1:Y:S01]  /*0bc0*/  LDS R9, [R6] ;  /* 0x0000000006097984 */ /* 0x0000620000000800 */
[----:B------:R-:W-:-:S05]  /*0bd0*/  VIADD R7, R7, 0x1 ;  /* 0x0000000107077836 */ /* 0x000fca0000000000 */
[----:B------:R-:W-:Y:S02]  /*0be0*/  ISETP.NE.AND P0, PT, R7, RZ, PT ;  /* 0x000000ff0700720c */ /* 0x000fe40003f05270 */
[C---:B0-----:R-:W-:Y:S01]  /*0bf0*/  LEA R6, R3.reuse, R6, 0x2 ;  /* 0x0000000603067211 */ /* 0x041fe200078e10ff */
[----:B-1----:R0:W-:Y:S02]  /*0c00*/  REDG.E.ADD.STRONG.GPU desc[UR6][R4.64], R9 ;  /* 0x000000090400798e */ /* 0x0021e4000c12e106 */
[----:B0-----:R-:W-:-:S08]  /*0c10*/  IMAD.WIDE.U32 R4, R3, 0x4, R4 ;  /* 0x0000000403047825 */ /* 0x001fd000078e0004 */
[----:B------:R-:W-:Y:S05]  /*0c20*/  @P0 BRA `(.L_x_41) ;  /* 0xfffffffc00e40947 */ /* 0x000fea000383ffff */
.L_x_40:
[----:B------:R-:W-:Y:S05]  /*0c30*/  BSYNC.RECONVERGENT B0 ;  /* 0x0000000000007941 */ /* 0x000fea0003800200 */
.L_x_39:
        /* <DEDUP_REMOVED lines=9> */
.L_x_42:
        /* <DEDUP_REMOVED lines=24> */
.L_x_43:
        /* <DEDUP_REMOVED lines=11> */
.L_x_45:


//--------------------- .nv.shared._Z28histo_coarsening_interleavedPcjPj --------------------------
	.section	.nv.shared._Z28histo_coarsening_interleavedPcjPj,"aw",@nobits
	.sectionflags	@""
	.align	4
.nv.shared._Z28histo_coarsening_interleavedPcjPj:
	.zero		1128


//--------------------- .nv.shared.reserved.0     --------------------------
	.section	.nv.shared.reserved.0,"aw",@nobits
	.weak		__nv_reservedSMEM_offset_0_alias
	.size		__nv_reservedSMEM_offset_0_alias, 0, 64
	.other		__nv_reservedSMEM_offset_0_alias,@"STO_CUDA_RESERVED_SHARED STV_DEFAULT"
__nv_reservedSMEM_offset_0_alias:
	.zero		0
	.zero		64


//--------------------- .nv.shared._Z27histo_coarsening_contiguousPcjPj --------------------------
	.section	.nv.shared._Z27histo_coarsening_contiguousPcjPj,"aw",@nobits
	.sectionflags	@""
	.align	4
.nv.shared._Z27histo_coarsening_contiguousPcjPj:
	.zero		1128


//--------------------- .nv.constant0._Z28histo_coarsening_interleavedPcjPj --------------------------
	.section	.nv.constant0._Z28histo_coarsening_interleavedPcjPj,"a",@progbits
	.sectionflags	@""
	.align	4
.nv.constant0._Z28histo_coarsening_interleavedPcjPj:
	.zero		920


//--------------------- .nv.constant0._Z27histo_coarsening_contiguousPcjPj --------------------------
	.section	.nv.constant0._Z27histo_coarsening_contiguousPcjPj,"a",@progbits
	.sectionflags	@""
	.align	4
.nv.constant0._Z27histo_coarsening_contiguousPcjPj:
	.zero		920


//--------------------- SYMBOLS --------------------------

	.type		.nv.reservedSmem.offset0,@object
	.size		.nv.reservedSmem.offset0,0x4
	.type		.nv.reservedSmem.cap,@object
	.size		.nv.reservedSmem.cap,0x4
